	.target	sm_90a

	.elftype	@"ET_EXEC"


//--------------------- .note.nv.tkinfo           --------------------------
	.section	.note.nv.tkinfo,"",@"SHT_NOTE"
	.sectionflags	@"SHF_NOTE_NV_TKINFO"
	.tkinfo
        /*0018*/ 	.word	0x00000002
        /*0030*/ 	.string	""
        /*0030*/ 	.string	"ptxas"
        /*0030*/ 	.string	"Cuda compilation tools, release 13.0, V13.0.88"
        /*0030*/ 	.string	"Build cuda_13.0.r13.0/compiler.36424714_0"
        /*0030*/ 	.string	"-arch sm_90a -m 64 "



//--------------------- .note.nv.cuinfo           --------------------------
	.section	.note.nv.cuinfo,"",@"SHT_NOTE"
	.sectionflags	@"SHF_NOTE_NV_CUINFO"
        /*0018*/ 	.short	0x0002
        /*001a*/ 	.short	0x005a
        /*001c*/ 	.short	0x0082
	.zero		2


//--------------------- .nv.info                  --------------------------
	.section	.nv.info,"",@"SHT_CUDA_INFO"
	.align	4


	//----- nvinfo : EIATTR_REGCOUNT
	.align		4
        /*0000*/ 	.byte	0x04, 0x2f
        /*0002*/ 	.short	(.L_15 - .L_14)
	.align		4
.L_14:
        /*0004*/ 	.word	index@(_ZN7cutlass13device_kernelINS_4gemm6kernel13GemmUniversalIN4cute5tupleIJiiiiEEENS1_10collective13CollectiveMmaINS1_34MainloopSm90TmaGmmaWarpSpecializedILi3ENS5_IJNS4_1CILi1EEENSA_ILi2EEESB_EEENS1_32KernelTmaWarpSpecializedPingpongEEENS5_IJNSA_ILi64EEENSA_ILi128EEENSA_ILi32EEEEEEaNS5_IJlSB_lEEEaSK_NS4_8TiledMMAINS4_8MMA_AtomIJNS4_4SM904GMMA27MMA_64x128x32_S32S8S8_SS_TNEEEENS4_6LayoutINS5_IJSB_SB_SB_EEENS5_IJNSA_ILi0EEEST_ST_EEEEENS5_IJNS4_10UnderscoreESW_SW_EEEEENS4_23SM90_TMA_LOAD_MULTICASTENS4_14ComposedLayoutINS4_7SwizzleILi1ELi4ELi3EEENS4_18smem_ptr_flag_bitsILi8EEENSR_INS5_IJNSA_ILi8EEESI_EEENS5_IJSI_SB_EEEEEEEvNS4_8identityENS4_13SM90_TMA_LOADES19_vS1A_EENS_8epilogue10collective6detail29Sm90TmaWarpSpecializedAdapterINS1E_15DefaultEpilogueIaSK_SK_NS1D_6thread17LinearCombinationIaLi1EiiLNS1I_9ScaleType4KindE0ELNS_15FloatRoundStyleE2EaEENS1_15EpilogueDefaultEEEEEvvEEEEvNT_6ParamsE)
        /*0008*/ 	.word	0x000000a8


	//----- nvinfo : EIATTR_FRAME_SIZE
	.align		4
.L_15:
        /*000c*/ 	.byte	0x04, 0x11
        /*000e*/ 	.short	(.L_17 - .L_16)
	.align		4
.L_16:
        /*0010*/ 	.word	index@(_ZN7cutlass13device_kernelINS_4gemm6kernel13GemmUniversalIN4cute5tupleIJiiiiEEENS1_10collective13CollectiveMmaINS1_34MainloopSm90TmaGmmaWarpSpecializedILi3ENS5_IJNS4_1CILi1EEENSA_ILi2EEESB_EEENS1_32KernelTmaWarpSpecializedPingpongEEENS5_IJNSA_ILi64EEENSA_ILi128EEENSA_ILi32EEEEEEaNS5_IJlSB_lEEEaSK_NS4_8TiledMMAINS4_8MMA_AtomIJNS4_4SM904GMMA27MMA_64x128x32_S32S8S8_SS_TNEEEENS4_6LayoutINS5_IJSB_SB_SB_EEENS5_IJNSA_ILi0EEEST_ST_EEEEENS5_IJNS4_10UnderscoreESW_SW_EEEEENS4_23SM90_TMA_LOAD_MULTICASTENS4_14ComposedLayoutINS4_7SwizzleILi1ELi4ELi3EEENS4_18smem_ptr_flag_bitsILi8EEENSR_INS5_IJNSA_ILi8EEESI_EEENS5_IJSI_SB_EEEEEEEvNS4_8identityENS4_13SM90_TMA_LOADES19_vS1A_EENS_8epilogue10collective6detail29Sm90TmaWarpSpecializedAdapterINS1E_15DefaultEpilogueIaSK_SK_NS1D_6thread17LinearCombinationIaLi1EiiLNS1I_9ScaleType4KindE0ELNS_15FloatRoundStyleE2EaEENS1_15EpilogueDefaultEEEEEvvEEEEvNT_6ParamsE)
        /*0014*/ 	.word	0x00000008


	//----- nvinfo : EIATTR_MIN_STACK_SIZE
	.align		4
.L_17:
        /*0018*/ 	.byte	0x04, 0x12
        /*001a*/ 	.short	(.L_19 - .L_18)
	.align		4
.L_18:
        /*001c*/ 	.word	index@(_ZN7cutlass13device_kernelINS_4gemm6kernel13GemmUniversalIN4cute5tupleIJiiiiEEENS1_10collective13CollectiveMmaINS1_34MainloopSm90TmaGmmaWarpSpecializedILi3ENS5_IJNS4_1CILi1EEENSA_ILi2EEESB_EEENS1_32KernelTmaWarpSpecializedPingpongEEENS5_IJNSA_ILi64EEENSA_ILi128EEENSA_ILi32EEEEEEaNS5_IJlSB_lEEEaSK_NS4_8TiledMMAINS4_8MMA_AtomIJNS4_4SM904GMMA27MMA_64x128x32_S32S8S8_SS_TNEEEENS4_6LayoutINS5_IJSB_SB_SB_EEENS5_IJNSA_ILi0EEEST_ST_EEEEENS5_IJNS4_10UnderscoreESW_SW_EEEEENS4_23SM90_TMA_LOAD_MULTICASTENS4_14ComposedLayoutINS4_7SwizzleILi1ELi4ELi3EEENS4_18smem_ptr_flag_bitsILi8EEENSR_INS5_IJNSA_ILi8EEESI_EEENS5_IJSI_SB_EEEEEEEvNS4_8identityENS4_13SM90_TMA_LOADES19_vS1A_EENS_8epilogue10collective6detail29Sm90TmaWarpSpecializedAdapterINS1E_15DefaultEpilogueIaSK_SK_NS1D_6thread17LinearCombinationIaLi1EiiLNS1I_9ScaleType4KindE0ELNS_15FloatRoundStyleE2EaEENS1_15EpilogueDefaultEEEEEvvEEEEvNT_6ParamsE)
        /*0020*/ 	.word	0x00000008
.L_19:


//--------------------- .nv.compat                --------------------------
	.section	.nv.compat,"",@"SHT_CUDA_COMPAT_INFO"
	.align	4
        /*0000*/ 	.byte	0x02, 0x09, 0x01, 0x00, 0x02, 0x02, 0x04, 0x00, 0x02, 0x05, 0x05, 0x00, 0x03, 0x07, 0x01, 0x01
        /*0010*/ 	.byte	0x02, 0x03, 0x01, 0x00, 0x02, 0x06, 0x01, 0x00, 0x04, 0x0b, 0x08, 0x00, 0x00, 0x00, 0x00, 0x00
        /*0020*/ 	.byte	0x00, 0x00, 0x00, 0x00


//--------------------- .nv.info._ZN7cutlass13device_kernelINS_4gemm6kernel13GemmUniversalIN4cute5tupleIJiiiiEEENS1_10collective13CollectiveMmaINS1_34MainloopSm90TmaGmmaWarpSpecializedILi3ENS5_IJNS4_1CILi1EEENSA_ILi2EEESB_EEENS1_32KernelTmaWarpSpecializedPingpongEEENS5_IJNSA_ILi64EEENSA_ILi128EEENSA_ILi32EEEEEEaNS5_IJlSB_lEEEaSK_NS4_8TiledMMAINS4_8MMA_AtomIJNS4_4SM904GMMA27MMA_64x128x32_S32S8S8_SS_TNEEEENS4_6LayoutINS5_IJSB_SB_SB_EEENS5_IJNSA_ILi0EEEST_ST_EEEEENS5_IJNS4_10UnderscoreESW_SW_EEEEENS4_23SM90_TMA_LOAD_MULTICASTENS4_14ComposedLayoutINS4_7SwizzleILi1ELi4ELi3EEENS4_18smem_ptr_flag_bitsILi8EEENSR_INS5_IJNSA_ILi8EEESI_EEENS5_IJSI_SB_EEEEEEEvNS4_8identityENS4_13SM90_TMA_LOADES19_vS1A_EENS_8epilogue10collective6detail29Sm90TmaWarpSpecializedAdapterINS1E_15DefaultEpilogueIaSK_SK_NS1D_6thread17LinearCombinationIaLi1EiiLNS1I_9ScaleType4KindE0ELNS_15FloatRoundStyleE2EaEENS1_15EpilogueDefaultEEEEEvvEEEEvNT_6ParamsE --------------------------
	.section	.nv.info._ZN7cutlass13device_kernelINS_4gemm6kernel13GemmUniversalIN4cute5tupleIJiiiiEEENS1_10collective13CollectiveMmaINS1_34MainloopSm90TmaGmmaWarpSpecializedILi3ENS5_IJNS4_1CILi1EEENSA_ILi2EEESB_EEENS1_32KernelTmaWarpSpecializedPingpongEEENS5_IJNSA_ILi64EEENSA_ILi128EEENSA_ILi32EEEEEEaNS5_IJlSB_lEEEaSK_NS4_8TiledMMAINS4_8MMA_AtomIJNS4_4SM904GMMA27MMA_64x128x32_S32S8S8_SS_TNEEEENS4_6LayoutINS5_IJSB_SB_SB_EEENS5_IJNSA_ILi0EEEST_ST_EEEEENS5_IJNS4_10UnderscoreESW_SW_EEEEENS4_23SM90_TMA_LOAD_MULTICASTENS4_14ComposedLayoutINS4_7SwizzleILi1ELi4ELi3EEENS4_18smem_ptr_flag_bitsILi8EEENSR_INS5_IJNSA_ILi8EEESI_EEENS5_IJSI_SB_EEEEEEEvNS4_8identityENS4_13SM90_TMA_LOADES19_vS1A_EENS_8epilogue10collective6detail29Sm90TmaWarpSpecializedAdapterINS1E_15DefaultEpilogueIaSK_SK_NS1D_6thread17LinearCombinationIaLi1EiiLNS1I_9ScaleType4KindE0ELNS_15FloatRoundStyleE2EaEENS1_15EpilogueDefaultEEEEEvvEEEEvNT_6ParamsE,"",@"SHT_CUDA_INFO"
	.sectionflags	@""
	.align	4


	//----- nvinfo : EIATTR_CUDA_API_VERSION
	.align		4
        /*0000*/ 	.byte	0x04, 0x37
        /*0002*/ 	.short	(.L_21 - .L_20)
.L_20:
        /*0004*/ 	.word	0x00000082


	//----- nvinfo : EIATTR_KPARAM_INFO
	.align		4
.L_21:
        /*0008*/ 	.byte	0x04, 0x17
        /*000a*/ 	.short	(.L_23 - .L_22)
.L_22:
        /*000c*/ 	.word	0x00000000
        /*0010*/ 	.short	0x0000
        /*0012*/ 	.short	0x0070
        /*0014*/ 	.byte	0x00, 0xf0, 0x01, 0x10


	//----- nvinfo : EIATTR_SPARSE_MMA_MASK
	.align		4
.L_23:
        /*0018*/ 	.byte	0x03, 0x50
        /*001a*/ 	.short	0x0000


	//----- nvinfo : EIATTR_MAXREG_COUNT
	.align		4
        /*001c*/ 	.byte	0x03, 0x1b
        /*001e*/ 	.short	0x00a8


	//----- nvinfo : EIATTR_NUM_BARRIERS
	.align		4
        /*0020*/ 	.byte	0x02, 0x4c
        /*0022*/ 	.byte	0x01
	.zero		1


	//----- nvinfo : EIATTR_EXTERNS
	.align		4
        /*0024*/ 	.byte	0x04, 0x0f
        /*0026*/ 	.short	(.L_25 - .L_24)


	//   ....[0]....
	.align		4
.L_24:
        /*0028*/ 	.word	index@(__assertfail)


	//----- nvinfo : EIATTR_ANNOTATIONS
	.align		4
.L_25:
        /*002c*/ 	.byte	0x04, 0x55
        /*002e*/ 	.short	(.L_27 - .L_26)


	//   ....[0]....
.L_26:
        /*0030*/ 	.word	0x00000001
        /*0034*/ 	.byte	0x20, 0x0d, 0x00, 0x00, 0x01, 0x00, 0x00, 0x00, 0xc0, 0x13, 0x00, 0x00, 0x01, 0x00, 0x00, 0x00
        /*0044*/ 	.byte	0xa0, 0x52, 0x00, 0x00, 0x01, 0x00, 0x00, 0x00, 0xb0, 0x5e, 0x00, 0x00


	//----- nvinfo : EIATTR_MERCURY_ISA_VERSION
	.align		4
.L_27:
        /*0050*/ 	.byte	0x03, 0x5f
        /*0052*/ 	.short	0x0101


	//----- nvinfo : EIATTR_INT_WARP_WIDE_INSTR_OFFSETS
	.align		4
        /*0054*/ 	.byte	0x04, 0x31
        /*0056*/ 	.short	(.L_29 - .L_28)


	//   ....[0]....
.L_28:
        /*0058*/ 	.word	0x000004b0


	//   ....[1]....
        /*005c*/ 	.word	0x000004f0


	//   ....[2]....
        /*0060*/ 	.word	0x00000570


	//   ....[3]....
        /*0064*/ 	.word	0x000005d0


	//   ....[4]....
        /*0068*/ 	.word	0x00000680


	//   ....[5]....
        /*006c*/ 	.word	0x00000690


	//   ....[6]....
        /*0070*/ 	.word	0x00000700


	//   ....[7]....
        /*0074*/ 	.word	0x00000750


	//   ....[8]....
        /*0078*/ 	.word	0x00001d50


	//----- nvinfo : EIATTR_COOP_GROUP_MASK_REGIDS
	.align		4
.L_29:
        /*007c*/ 	.byte	0x04, 0x29
        /*007e*/ 	.short	(.L_31 - .L_30)


	//   ....[0]....
.L_30:
        /*0080*/ 	.word	0xffffffff


	//   ....[1]....
        /*0084*/ 	.word	0xffffffff


	//   ....[2]....
        /*0088*/ 	.word	0xffffffff


	//   ....[3]....
        /*008c*/ 	.word	0xffffffff


	//   ....[4]....
        /*0090*/ 	.word	0xffffffff


	//   ....[5]....
        /*0094*/ 	.word	0xffffffff


	//   ....[6]....
        /*0098*/ 	.word	0xffffffff


	//----- nvinfo : EIATTR_COOP_GROUP_INSTR_OFFSETS
	.align		4
.L_31:
        /*009c*/ 	.byte	0x04, 0x28
        /*009e*/ 	.short	(.L_33 - .L_32)


	//   ....[0]....
.L_32:
        /*00a0*/ 	.word	0x00000070


	//   ....[1]....
        /*00a4*/ 	.word	0x00000080


	//   ....[2]....
        /*00a8*/ 	.word	0x00000140


	//   ....[3]....
        /*00ac*/ 	.word	0x000002d0


	//   ....[4]....
        /*00b0*/ 	.word	0x00000310


	//   ....[5]....
        /*00b4*/ 	.word	0x000003b0


	//   ....[6]....
        /*00b8*/ 	.word	0x000008d0


	//----- nvinfo : EIATTR_REG_RECONFIG
	.align		4
.L_33:
        /*00bc*/ 	.byte	0x01, 0x54
	.zero		2


	//----- nvinfo : EIATTR_SYSCALL_OFFSETS
	.align		4
        /*00c0*/ 	.byte	0x04, 0x46
        /*00c2*/ 	.short	(.L_35 - .L_34)


	//   ....[0]....
.L_34:
        /*00c4*/ 	.word	0x00001850


	//----- nvinfo : EIATTR_MBARRIER_INSTR_OFFSETS
	.align		4
.L_35:
        /*00c8*/ 	.byte	0x04, 0x39
        /*00ca*/ 	.short	(.L_37 - .L_36)


	//   ....[0]....
.L_36:
        /*00cc*/ 	.word	0x00000250
        /*00d0*/ 	.word	0x000000ff
        /*00d4*/ 	.word	0x00000000
        /*00d8*/ 	.short	0x0100
        /*00da*/ 	.byte	0x08
	.zero		1


	//   ....[1]....
        /*00dc*/ 	.word	0x00000260
        /*00e0*/ 	.word	0x000000ff
        /*00e4*/ 	.word	0x00000018
        /*00e8*/ 	.short	0x0100
        /*00ea*/ 	.byte	0x08
	.zero		1


	//   ....[2]....
        /*00ec*/ 	.word	0x00000270
        /*00f0*/ 	.word	0x000000ff
        /*00f4*/ 	.word	0x00000008
        /*00f8*/ 	.short	0x0100
        /*00fa*/ 	.byte	0x08
	.zero		1


	//   ....[3]....
        /*00fc*/ 	.word	0x00000280
        /*0100*/ 	.word	0x000000ff
        /*0104*/ 	.word	0x00000020
        /*0108*/ 	.short	0x0100
        /*010a*/ 	.byte	0x08
	.zero		1


	//   ....[4]....
        /*010c*/ 	.word	0x00000290
        /*0110*/ 	.word	0x000000ff
        /*0114*/ 	.word	0x00000010
        /*0118*/ 	.short	0x0100
        /*011a*/ 	.byte	0x08
	.zero		1


	//   ....[5]....
        /*011c*/ 	.word	0x000002a0
        /*0120*/ 	.word	0x000000ff
        /*0124*/ 	.word	0x00000028
        /*0128*/ 	.short	0x0100
        /*012a*/ 	.byte	0x08
	.zero		1


	//   ....[6]....
        /*012c*/ 	.word	0x00000780
        /*0130*/ 	.word	0x000000ff
        /*0134*/ 	.word	0x00000060
        /*0138*/ 	.short	0x0100
        /*013a*/ 	.byte	0x08
	.zero		1


	//   ....[7]....
        /*013c*/ 	.word	0x00000820
        /*0140*/ 	.word	0x000000ff
        /*0144*/ 	.word	0x00000068
        /*0148*/ 	.short	0x0100
        /*014a*/ 	.byte	0x08
	.zero		1


	//   ....[8]....
        /*014c*/ 	.word	0x00000850
        /*0150*/ 	.word	0x000000ff
        /*0154*/ 	.word	0x00000040
        /*0158*/ 	.short	0x0100
        /*015a*/ 	.byte	0x09
	.zero		1


	//   ....[9]....
        /*015c*/ 	.word	0x00000860
        /*0160*/ 	.word	0x000000ff
        /*0164*/ 	.word	0x00000048
        /*0168*/ 	.short	0x0100
        /*016a*/ 	.byte	0x09
	.zero		1


	//   ....[10]....
        /*016c*/ 	.word	0x00000870
        /*0170*/ 	.word	0x000000ff
        /*0174*/ 	.word	0x00000050
        /*0178*/ 	.short	0x0100
        /*017a*/ 	.byte	0x09
	.zero		1


	//   ....[11]....
        /*017c*/ 	.word	0x00000880
        /*0180*/ 	.word	0x000000ff
        /*0184*/ 	.word	0x00000058
        /*0188*/ 	.short	0x0100
        /*018a*/ 	.byte	0x09
	.zero		1


	//   ....[12]....
        /*018c*/ 	.word	0x00001710
        /*0190*/ 	.word	0x000000ff
        /*0194*/ 	.word	0xfffffff8
        /*0198*/ 	.short	0x010a
        /*019a*/ 	.byte	0x2b
	.zero		1


	//   ....[13]....
        /*019c*/ 	.word	0x000018e0
        /*01a0*/ 	.word	0x00000003
        /*01a4*/ 	.word	0x00000000
        /*01a8*/ 	.short	0x010a
        /*01aa*/ 	.byte	0x3f
	.zero		1


	//   ....[14]....
        /*01ac*/ 	.word	0x00001920
        /*01b0*/ 	.word	0x00000003
        /*01b4*/ 	.word	0x00000000
        /*01b8*/ 	.short	0x010a
        /*01ba*/ 	.byte	0x3f
	.zero		1


	//   ....[15]....
        /*01bc*/ 	.word	0x00001ab0
        /*01c0*/ 	.word	0x000000ff
        /*01c4*/ 	.word	0x00000000
        /*01c8*/ 	.short	0x010a
        /*01ca*/ 	.byte	0x04
	.zero		1


	//   ....[16]....
        /*01cc*/ 	.word	0x00001af0
        /*01d0*/ 	.word	0x000000ff
        /*01d4*/ 	.word	0x00000000
        /*01d8*/ 	.short	0x010a
        /*01da*/ 	.byte	0x04
	.zero		1


	//   ....[17]....
        /*01dc*/ 	.word	0x00001be0
        /*01e0*/ 	.word	0x00000005
        /*01e4*/ 	.word	0x00000000
        /*01e8*/ 	.short	0x0101
        /*01ea*/ 	.byte	0x3f
	.zero		1


	//   ....[18]....
        /*01ec*/ 	.word	0x00001cf0
        /*01f0*/ 	.word	0x00000003
        /*01f4*/ 	.word	0x00000000
        /*01f8*/ 	.short	0x0101
        /*01fa*/ 	.byte	0x30
	.zero		1


	//   ....[19]....
        /*01fc*/ 	.word	0x00001df0
        /*0200*/ 	.word	0x00000003
        /*0204*/ 	.word	0x00000000
        /*0208*/ 	.short	0x0101
        /*020a*/ 	.byte	0x3f
	.zero		1


	//   ....[20]....
        /*020c*/ 	.word	0x00001e70
        /*0210*/ 	.word	0x000000ff
        /*0214*/ 	.word	0x00000008
        /*0218*/ 	.short	0x010a
        /*021a*/ 	.byte	0x2b
	.zero		1


	//   ....[21]....
        /*021c*/ 	.word	0x000052e0
        /*0220*/ 	.word	0x00000000
        /*0224*/ 	.word	0x00000000
        /*0228*/ 	.short	0x0101
        /*022a*/ 	.byte	0x30
	.zero		1


	//   ....[22]....
        /*022c*/ 	.word	0x00005c00
        /*0230*/ 	.word	0x0000000f
        /*0234*/ 	.word	0x00000018
        /*0238*/ 	.short	0x010a
        /*023a*/ 	.byte	0x3f
	.zero		1


	//   ....[23]....
        /*023c*/ 	.word	0x00005fe0
        /*0240*/ 	.word	0x00000006
        /*0244*/ 	.word	0x00000068
        /*0248*/ 	.short	0x0101
        /*024a*/ 	.byte	0x3f
	.zero		1


	//   ....[24]....
        /*024c*/ 	.word	0x00006710
        /*0250*/ 	.word	0x00000007
        /*0254*/ 	.word	0x00000000
        /*0258*/ 	.short	0x010a
        /*025a*/ 	.byte	0x3f
	.zero		1


	//   ....[25]....
        /*025c*/ 	.word	0x00006790
        /*0260*/ 	.word	0x00000004
        /*0264*/ 	.word	0x00000000
        /*0268*/ 	.short	0x010a
        /*026a*/ 	.byte	0x3f
	.zero		1


	//   ....[26]....
        /*026c*/ 	.word	0x00006820
        /*0270*/ 	.word	0x00000005
        /*0274*/ 	.word	0x00000000
        /*0278*/ 	.short	0x010a
        /*027a*/ 	.byte	0x3f
	.zero		1


	//   ....[27]....
        /*027c*/ 	.word	0x00006890
        /*0280*/ 	.word	0x00000003
        /*0284*/ 	.word	0xfffffff8
        /*0288*/ 	.short	0x010a
        /*028a*/ 	.byte	0x3f
	.zero		1


	//   ....[28]....
        /*028c*/ 	.word	0x000068e0
        /*0290*/ 	.word	0x00000003
        /*0294*/ 	.word	0x00000000
        /*0298*/ 	.short	0x010a
        /*029a*/ 	.byte	0x3f
	.zero		1


	//   ....[29]....
        /*029c*/ 	.word	0x00006940
        /*02a0*/ 	.word	0x00000005
        /*02a4*/ 	.word	0x00000000
        /*02a8*/ 	.short	0x010a
        /*02aa*/ 	.byte	0x3f
	.zero		1


	//   ....[30]....
        /*02ac*/ 	.word	0x000069a0
        /*02b0*/ 	.word	0x00000003
        /*02b4*/ 	.word	0x00000008
        /*02b8*/ 	.short	0x010a
        /*02ba*/ 	.byte	0x3f
	.zero		1


	//   ....[31]....
        /*02bc*/ 	.word	0x00006a70
        /*02c0*/ 	.word	0x0000000f
        /*02c4*/ 	.word	0x00000018
        /*02c8*/ 	.short	0x010a
        /*02ca*/ 	.byte	0x3f
	.zero		1


	//   ....[32]....
        /*02cc*/ 	.word	0x00006b40
        /*02d0*/ 	.word	0x00000007
        /*02d4*/ 	.word	0x00000000
        /*02d8*/ 	.short	0x010a
        /*02da*/ 	.byte	0x3f
	.zero		1


	//   ....[33]....
        /*02dc*/ 	.word	0x00006b90
        /*02e0*/ 	.word	0x00000004
        /*02e4*/ 	.word	0x00000000
        /*02e8*/ 	.short	0x010a
        /*02ea*/ 	.byte	0x3f
	.zero		1


	//----- nvinfo : EIATTR_NUM_MBARRIERS
	.align		4
.L_37:
        /*02ec*/ 	.byte	0x03, 0x38
        /*02ee*/ 	.short	0x000c


	//----- nvinfo : EIATTR_EXIT_INSTR_OFFSETS
	.align		4
        /*02f0*/ 	.byte	0x04, 0x1c
        /*02f2*/ 	.short	(.L_39 - .L_38)


	//   ....[0]....
.L_38:
        /*02f4*/ 	.word	0x00001350


	//   ....[1]....
        /*02f8*/ 	.word	0x000013b0


	//   ....[2]....
        /*02fc*/ 	.word	0x000058e0


	//   ....[3]....
        /*0300*/ 	.word	0x00005910


	//   ....[4]....
        /*0304*/ 	.word	0x00006870


	//----- nvinfo : EIATTR_MAX_THREADS
	.align		4
.L_39:
        /*0308*/ 	.byte	0x04, 0x05
        /*030a*/ 	.short	(.L_41 - .L_40)
.L_40:
        /*030c*/ 	.word	0x00000180
        /*0310*/ 	.word	0x00000001
        /*0314*/ 	.word	0x00000001


	//----- nvinfo : EIATTR_CRS_STACK_SIZE
	.align		4
.L_41:
        /*0318*/ 	.byte	0x04, 0x1e
        /*031a*/ 	.short	(.L_43 - .L_42)
.L_42:
        /*031c*/ 	.word	0x00000000


	//----- nvinfo : EIATTR_CBANK_PARAM_SIZE
	.align		4
.L_43:
        /*0320*/ 	.byte	0x03, 0x19
        /*0322*/ 	.short	0x0470


	//----- nvinfo : EIATTR_PARAM_CBANK
	.align		4
        /*0324*/ 	.byte	0x04, 0x0a
        /*0326*/ 	.short	(.L_45 - .L_44)
	.align		4
.L_44:
        /*0328*/ 	.word	index@(.nv.constant0._ZN7cutlass13device_kernelINS_4gemm6kernel13GemmUniversalIN4cute5tupleIJiiiiEEENS1_10collective13CollectiveMmaINS1_34MainloopSm90TmaGmmaWarpSpecializedILi3ENS5_IJNS4_1CILi1EEENSA_ILi2EEESB_EEENS1_32KernelTmaWarpSpecializedPingpongEEENS5_IJNSA_ILi64EEENSA_ILi128EEENSA_ILi32EEEEEEaNS5_IJlSB_lEEEaSK_NS4_8TiledMMAINS4_8MMA_AtomIJNS4_4SM904GMMA27MMA_64x128x32_S32S8S8_SS_TNEEEENS4_6LayoutINS5_IJSB_SB_SB_EEENS5_IJNSA_ILi0EEEST_ST_EEEEENS5_IJNS4_10UnderscoreESW_SW_EEEEENS4_23SM90_TMA_LOAD_MULTICASTENS4_14ComposedLayoutINS4_7SwizzleILi1ELi4ELi3EEENS4_18smem_ptr_flag_bitsILi8EEENSR_INS5_IJNSA_ILi8EEESI_EEENS5_IJSI_SB_EEEEEEEvNS4_8identityENS4_13SM90_TMA_LOADES19_vS1A_EENS_8epilogue10collective6detail29Sm90TmaWarpSpecializedAdapterINS1E_15DefaultEpilogueIaSK_SK_NS1D_6thread17LinearCombinationIaLi1EiiLNS1I_9ScaleType4KindE0ELNS_15FloatRoundStyleE2EaEENS1_15EpilogueDefaultEEEEEvvEEEEvNT_6ParamsE)
        /*032c*/ 	.short	0x0210
        /*032e*/ 	.short	0x0470


	//----- nvinfo : EIATTR_SW_WAR
	.align		4
.L_45:
        /*0330*/ 	.byte	0x04, 0x36
        /*0332*/ 	.short	(.L_47 - .L_46)
.L_46:
        /*0334*/ 	.word	0x00000008
.L_47:


//--------------------- .nv.callgraph             --------------------------
	.section	.nv.callgraph,"",@"SHT_CUDA_CALLGRAPH"
	.align	4
	.sectionentsize	8
	.align		4
        /*0000*/ 	.word	0x00000000
	.align		4
        /*0004*/ 	.word	0xffffffff
	.align		4
        /*0008*/ 	.word	index@(_ZN7cutlass13device_kernelINS_4gemm6kernel13GemmUniversalIN4cute5tupleIJiiiiEEENS1_10collective13CollectiveMmaINS1_34MainloopSm90TmaGmmaWarpSpecializedILi3ENS5_IJNS4_1CILi1EEENSA_ILi2EEESB_EEENS1_32KernelTmaWarpSpecializedPingpongEEENS5_IJNSA_ILi64EEENSA_ILi128EEENSA_ILi32EEEEEEaNS5_IJlSB_lEEEaSK_NS4_8TiledMMAINS4_8MMA_AtomIJNS4_4SM904GMMA27MMA_64x128x32_S32S8S8_SS_TNEEEENS4_6LayoutINS5_IJSB_SB_SB_EEENS5_IJNSA_ILi0EEEST_ST_EEEEENS5_IJNS4_10UnderscoreESW_SW_EEEEENS4_23SM90_TMA_LOAD_MULTICASTENS4_14ComposedLayoutINS4_7SwizzleILi1ELi4ELi3EEENS4_18smem_ptr_flag_bitsILi8EEENSR_INS5_IJNSA_ILi8EEESI_EEENS5_IJSI_SB_EEEEEEEvNS4_8identityENS4_13SM90_TMA_LOADES19_vS1A_EENS_8epilogue10collective6detail29Sm90TmaWarpSpecializedAdapterINS1E_15DefaultEpilogueIaSK_SK_NS1D_6thread17LinearCombinationIaLi1EiiLNS1I_9ScaleType4KindE0ELNS_15FloatRoundStyleE2EaEENS1_15EpilogueDefaultEEEEEvvEEEEvNT_6ParamsE)
	.align		4
        /*000c*/ 	.word	index@(__assertfail)
	.align		4
        /*0010*/ 	.word	0x00000000
	.align		4
        /*0014*/ 	.word	0xfffffffe
	.align		4
        /*0018*/ 	.word	0x00000000
	.align		4
        /*001c*/ 	.word	0xfffffffd
	.align		4
        /*0020*/ 	.word	0x00000000
	.align		4
        /*0024*/ 	.word	0xfffffffc


//--------------------- .nv.constant4             --------------------------
	.section	.nv.constant4,"a",@progbits
	.align	8
	.align		8
.nv.constant4:
        /*0000*/ 	.dword	__assertfail
	.align		8
        /*0008*/ 	.dword	__unnamed_1
	.align		8
        /*0010*/ 	.dword	_ZN39_INTERNAL_62b226a8_4_k_cu_248d63ba_45434cuda3std3__45__cpo5beginE
	.align		8
        /*0018*/ 	.dword	_ZN39_INTERNAL_62b226a8_4_k_cu_248d63ba_45434cuda3std3__45__cpo3endE
	.align		8
        /*0020*/ 	.dword	_ZN39_INTERNAL_62b226a8_4_k_cu_248d63ba_45434cuda3std3__45__cpo6cbeginE
	.align		8
        /*0028*/ 	.dword	_ZN39_INTERNAL_62b226a8_4_k_cu_248d63ba_45434cuda3std3__45__cpo4cendE
	.align		8
        /*0030*/ 	.dword	_ZN39_INTERNAL_62b226a8_4_k_cu_248d63ba_45434cuda3std3__441_GLOBAL__N__62b226a8_4_k_cu_248d63ba_45436ignoreE
	.align		8
        /*0038*/ 	.dword	_ZN39_INTERNAL_62b226a8_4_k_cu_248d63ba_45434cuda3std3__419piecewise_constructE
	.align		8
        /*0040*/ 	.dword	_ZN39_INTERNAL_62b226a8_4_k_cu_248d63ba_45434cuda3std3__48in_placeE
	.align		8
        /*0048*/ 	.dword	_ZN39_INTERNAL_62b226a8_4_k_cu_248d63ba_45434cuda3std6ranges3__45__cpo4swapE
	.align		8
        /*0050*/ 	.dword	_ZN39_INTERNAL_62b226a8_4_k_cu_248d63ba_45434cuda3std6ranges3__45__cpo9iter_moveE
	.align		8
        /*0058*/ 	.dword	_ZN39_INTERNAL_62b226a8_4_k_cu_248d63ba_45434cute7productE
	.align		8
        /*0060*/ 	.dword	_ZN39_INTERNAL_62b226a8_4_k_cu_248d63ba_45434cute1_E
	.align		8
        /*0068*/ 	.dword	$str$22
	.align		8
        /*0070*/ 	.dword	$str$23


//--------------------- .text._ZN7cutlass13device_kernelINS_4gemm6kernel13GemmUniversalIN4cute5tupleIJiiiiEEENS1_10collective13CollectiveMmaINS1_34MainloopSm90TmaGmmaWarpSpecializedILi3ENS5_IJNS4_1CILi1EEENSA_ILi2EEESB_EEENS1_32KernelTmaWarpSpecializedPingpongEEENS5_IJNSA_ILi64EEENSA_ILi128EEENSA_ILi32EEEEEEaNS5_IJlSB_lEEEaSK_NS4_8TiledMMAINS4_8MMA_AtomIJNS4_4SM904GMMA27MMA_64x128x32_S32S8S8_SS_TNEEEENS4_6LayoutINS5_IJSB_SB_SB_EEENS5_IJNSA_ILi0EEEST_ST_EEEEENS5_IJNS4_10UnderscoreESW_SW_EEEEENS4_23SM90_TMA_LOAD_MULTICASTENS4_14ComposedLayoutINS4_7SwizzleILi1ELi4ELi3EEENS4_18smem_ptr_flag_bitsILi8EEENSR_INS5_IJNSA_ILi8EEESI_EEENS5_IJSI_SB_EEEEEEEvNS4_8identityENS4_13SM90_TMA_LOADES19_vS1A_EENS_8epilogue10collective6detail29Sm90TmaWarpSpecializedAdapterINS1E_15DefaultEpilogueIaSK_SK_NS1D_6thread17LinearCombinationIaLi1EiiLNS1I_9ScaleType4KindE0ELNS_15FloatRoundStyleE2EaEENS1_15EpilogueDefaultEEEEEvvEEEEvNT_6ParamsE --------------------------
	.section	.text._ZN7cutlass13device_kernelINS_4gemm6kernel13GemmUniversalIN4cute5tupleIJiiiiEEENS1_10collective13CollectiveMmaINS1_34MainloopSm90TmaGmmaWarpSpecializedILi3ENS5_IJNS4_1CILi1EEENSA_ILi2EEESB_EEENS1_32KernelTmaWarpSpecializedPingpongEEENS5_IJNSA_ILi64EEENSA_ILi128EEENSA_ILi32EEEEEEaNS5_IJlSB_lEEEaSK_NS4_8TiledMMAINS4_8MMA_AtomIJNS4_4SM904GMMA27MMA_64x128x32_S32S8S8_SS_TNEEEENS4_6LayoutINS5_IJSB_SB_SB_EEENS5_IJNSA_ILi0EEEST_ST_EEEEENS5_IJNS4_10UnderscoreESW_SW_EEEEENS4_23SM90_TMA_LOAD_MULTICASTENS4_14ComposedLayoutINS4_7SwizzleILi1ELi4ELi3EEENS4_18smem_ptr_flag_bitsILi8EEENSR_INS5_IJNSA_ILi8EEESI_EEENS5_IJSI_SB_EEEEEEEvNS4_8identityENS4_13SM90_TMA_LOADES19_vS1A_EENS_8epilogue10collective6detail29Sm90TmaWarpSpecializedAdapterINS1E_15DefaultEpilogueIaSK_SK_NS1D_6thread17LinearCombinationIaLi1EiiLNS1I_9ScaleType4KindE0ELNS_15FloatRoundStyleE2EaEENS1_15EpilogueDefaultEEEEEvvEEEEvNT_6ParamsE,"ax",@progbits
	.align	128
.text._ZN7cutlass13device_kernelINS_4gemm6kernel13GemmUniversalIN4cute5tupleIJiiiiEEENS1_10collective13CollectiveMmaINS1_34MainloopSm90TmaGmmaWarpSpecializedILi3ENS5_IJNS4_1CILi1EEENSA_ILi2EEESB_EEENS1_32KernelTmaWarpSpecializedPingpongEEENS5_IJNSA_ILi64EEENSA_ILi128EEENSA_ILi32EEEEEEaNS5_IJlSB_lEEEaSK_NS4_8TiledMMAINS4_8MMA_AtomIJNS4_4SM904GMMA27MMA_64x128x32_S32S8S8_SS_TNEEEENS4_6LayoutINS5_IJSB_SB_SB_EEENS5_IJNSA_ILi0EEEST_ST_EEEEENS5_IJNS4_10UnderscoreESW_SW_EEEEENS4_23SM90_TMA_LOAD_MULTICASTENS4_14ComposedLayoutINS4_7SwizzleILi1ELi4ELi3EEENS4_18smem_ptr_flag_bitsILi8EEENSR_INS5_IJNSA_ILi8EEESI_EEENS5_IJSI_SB_EEEEEEEvNS4_8identityENS4_13SM90_TMA_LOADES19_vS1A_EENS_8epilogue10collective6detail29Sm90TmaWarpSpecializedAdapterINS1E_15DefaultEpilogueIaSK_SK_NS1D_6thread17LinearCombinationIaLi1EiiLNS1I_9ScaleType4KindE0ELNS_15FloatRoundStyleE2EaEENS1_15EpilogueDefaultEEEEEvvEEEEvNT_6ParamsE:
        .type           _ZN7cutlass13device_kernelINS_4gemm6kernel13GemmUniversalIN4cute5tupleIJiiiiEEENS1_10collective13CollectiveMmaINS1_34MainloopSm90TmaGmmaWarpSpecializedILi3ENS5_IJNS4_1CILi1EEENSA_ILi2EEESB_EEENS1_32KernelTmaWarpSpecializedPingpongEEENS5_IJNSA_ILi64EEENSA_ILi128EEENSA_ILi32EEEEEEaNS5_IJlSB_lEEEaSK_NS4_8TiledMMAINS4_8MMA_AtomIJNS4_4SM904GMMA27MMA_64x128x32_S32S8S8_SS_TNEEEENS4_6LayoutINS5_IJSB_SB_SB_EEENS5_IJNSA_ILi0EEEST_ST_EEEEENS5_IJNS4_10UnderscoreESW_SW_EEEEENS4_23SM90_TMA_LOAD_MULTICASTENS4_14ComposedLayoutINS4_7SwizzleILi1ELi4ELi3EEENS4_18smem_ptr_flag_bitsILi8EEENSR_INS5_IJNSA_ILi8EEESI_EEENS5_IJSI_SB_EEEEEEEvNS4_8identityENS4_13SM90_TMA_LOADES19_vS1A_EENS_8epilogue10collective6detail29Sm90TmaWarpSpecializedAdapterINS1E_15DefaultEpilogueIaSK_SK_NS1D_6thread17LinearCombinationIaLi1EiiLNS1I_9ScaleType4KindE0ELNS_15FloatRoundStyleE2EaEENS1_15EpilogueDefaultEEEEEvvEEEEvNT_6ParamsE,@function
        .size           _ZN7cutlass13device_kernelINS_4gemm6kernel13GemmUniversalIN4cute5tupleIJiiiiEEENS1_10collective13CollectiveMmaINS1_34MainloopSm90TmaGmmaWarpSpecializedILi3ENS5_IJNS4_1CILi1EEENSA_ILi2EEESB_EEENS1_32KernelTmaWarpSpecializedPingpongEEENS5_IJNSA_ILi64EEENSA_ILi128EEENSA_ILi32EEEEEEaNS5_IJlSB_lEEEaSK_NS4_8TiledMMAINS4_8MMA_AtomIJNS4_4SM904GMMA27MMA_64x128x32_S32S8S8_SS_TNEEEENS4_6LayoutINS5_IJSB_SB_SB_EEENS5_IJNSA_ILi0EEEST_ST_EEEEENS5_IJNS4_10UnderscoreESW_SW_EEEEENS4_23SM90_TMA_LOAD_MULTICASTENS4_14ComposedLayoutINS4_7SwizzleILi1ELi4ELi3EEENS4_18smem_ptr_flag_bitsILi8EEENSR_INS5_IJNSA_ILi8EEESI_EEENS5_IJSI_SB_EEEEEEEvNS4_8identityENS4_13SM90_TMA_LOADES19_vS1A_EENS_8epilogue10collective6detail29Sm90TmaWarpSpecializedAdapterINS1E_15DefaultEpilogueIaSK_SK_NS1D_6thread17LinearCombinationIaLi1EiiLNS1I_9ScaleType4KindE0ELNS_15FloatRoundStyleE2EaEENS1_15EpilogueDefaultEEEEEvvEEEEvNT_6ParamsE,(.L_x_203 - _ZN7cutlass13device_kernelINS_4gemm6kernel13GemmUniversalIN4cute5tupleIJiiiiEEENS1_10collective13CollectiveMmaINS1_34MainloopSm90TmaGmmaWarpSpecializedILi3ENS5_IJNS4_1CILi1EEENSA_ILi2EEESB_EEENS1_32KernelTmaWarpSpecializedPingpongEEENS5_IJNSA_ILi64EEENSA_ILi128EEENSA_ILi32EEEEEEaNS5_IJlSB_lEEEaSK_NS4_8TiledMMAINS4_8MMA_AtomIJNS4_4SM904GMMA27MMA_64x128x32_S32S8S8_SS_TNEEEENS4_6LayoutINS5_IJSB_SB_SB_EEENS5_IJNSA_ILi0EEEST_ST_EEEEENS5_IJNS4_10UnderscoreESW_SW_EEEEENS4_23SM90_TMA_LOAD_MULTICASTENS4_14ComposedLayoutINS4_7SwizzleILi1ELi4ELi3EEENS4_18smem_ptr_flag_bitsILi8EEENSR_INS5_IJNSA_ILi8EEESI_EEENS5_IJSI_SB_EEEEEEEvNS4_8identityENS4_13SM90_TMA_LOADES19_vS1A_EENS_8epilogue10collective6detail29Sm90TmaWarpSpecializedAdapterINS1E_15DefaultEpilogueIaSK_SK_NS1D_6thread17LinearCombinationIaLi1EiiLNS1I_9ScaleType4KindE0ELNS_15FloatRoundStyleE2EaEENS1_15EpilogueDefaultEEEEEvvEEEEvNT_6ParamsE)
        .other          _ZN7cutlass13device_kernelINS_4gemm6kernel13GemmUniversalIN4cute5tupleIJiiiiEEENS1_10collective13CollectiveMmaINS1_34MainloopSm90TmaGmmaWarpSpecializedILi3ENS5_IJNS4_1CILi1EEENSA_ILi2EEESB_EEENS1_32KernelTmaWarpSpecializedPingpongEEENS5_IJNSA_ILi64EEENSA_ILi128EEENSA_ILi32EEEEEEaNS5_IJlSB_lEEEaSK_NS4_8TiledMMAINS4_8MMA_AtomIJNS4_4SM904GMMA27MMA_64x128x32_S32S8S8_SS_TNEEEENS4_6LayoutINS5_IJSB_SB_SB_EEENS5_IJNSA_ILi0EEEST_ST_EEEEENS5_IJNS4_10UnderscoreESW_SW_EEEEENS4_23SM90_TMA_LOAD_MULTICASTENS4_14ComposedLayoutINS4_7SwizzleILi1ELi4ELi3EEENS4_18smem_ptr_flag_bitsILi8EEENSR_INS5_IJNSA_ILi8EEESI_EEENS5_IJSI_SB_EEEEEEEvNS4_8identityENS4_13SM90_TMA_LOADES19_vS1A_EENS_8epilogue10collective6detail29Sm90TmaWarpSpecializedAdapterINS1E_15DefaultEpilogueIaSK_SK_NS1D_6thread17LinearCombinationIaLi1EiiLNS1I_9ScaleType4KindE0ELNS_15FloatRoundStyleE2EaEENS1_15EpilogueDefaultEEEEEvvEEEEvNT_6ParamsE,@"STO_CUDA_ENTRY STV_DEFAULT"
_ZN7cutlass13device_kernelINS_4gemm6kernel13GemmUniversalIN4cute5tupleIJiiiiEEENS1_10collective13CollectiveMmaINS1_34MainloopSm90TmaGmmaWarpSpecializedILi3ENS5_IJNS4_1CILi1EEENSA_ILi2EEESB_EEENS1_32KernelTmaWarpSpecializedPingpongEEENS5_IJNSA_ILi64EEENSA_ILi128EEENSA_ILi32EEEEEEaNS5_IJlSB_lEEEaSK_NS4_8TiledMMAINS4_8MMA_AtomIJNS4_4SM904GMMA27MMA_64x128x32_S32S8S8_SS_TNEEEENS4_6LayoutINS5_IJSB_SB_SB_EEENS5_IJNSA_ILi0EEEST_ST_EEEEENS5_IJNS4_10UnderscoreESW_SW_EEEEENS4_23SM90_TMA_LOAD_MULTICASTENS4_14ComposedLayoutINS4_7SwizzleILi1ELi4ELi3EEENS4_18smem_ptr_flag_bitsILi8EEENSR_INS5_IJNSA_ILi8EEESI_EEENS5_IJSI_SB_EEEEEEEvNS4_8identityENS4_13SM90_TMA_LOADES19_vS1A_EENS_8epilogue10collective6detail29Sm90TmaWarpSpecializedAdapterINS1E_15DefaultEpilogueIaSK_SK_NS1D_6thread17LinearCombinationIaLi1EiiLNS1I_9ScaleType4KindE0ELNS_15FloatRoundStyleE2EaEENS1_15EpilogueDefaultEEEEEvvEEEEvNT_6ParamsE:
[----:B------:R-:W0:Y:S02]  /*0000*/  LDC R1, c[0x0][0x28] ;  /* 0x00000a00ff017b82 */ /* 0x000e240000000800 */
[----:B0-----:R-:W-:Y:S01]  /*0010*/  VIADD R1, R1, 0xfffffff8 ;  /* 0xfffffff801017836 */ /* 0x001fe20000000000 */
[----:B------:R-:W0:Y:S01]  /*0020*/  S2R R5, SR_TID.X ;  /* 0x0000000000057919 */ /* 0x000e220000002100 */
[----:B------:R-:W-:Y:S01]  /*0030*/  ELECT P0, URZ, PT ;  /* 0x00000000003f782f */ /* 0x000fe20003800000 */
[----:B------:R-:W-:Y:S01]  /*0040*/  BSSY B0, `(.L_x_0) ;  /* 0x000000f000007945 */ /* 0x000fe20003800000 */
[--C-:B0-----:R-:W-:Y:S02]  /*0050*/  SHF.R.U32.HI R0, RZ, 0x5, R5.reuse ;  /* 0x00000005ff007819 */ /* 0x101fe40000011605 */
[----:B------:R-:W-:-:S03]  /*0060*/  SHF.R.U32.HI R7, RZ, 0x7, R5 ;  /* 0x00000007ff077819 */ /* 0x000fc60000011605 */
[----:B------:R-:W0:Y:S04]  /*0070*/  SHFL.IDX PT, R2, R0, RZ, 0x1f ;  /* 0x00001fff00027589 */ /* 0x000e2800000e0000 */
[----:B------:R1:W2:Y:S01]  /*0080*/  SHFL.IDX PT, R10, R7, RZ, 0x1f ;  /* 0x00001fff070a7589 */ /* 0x0002a200000e0000 */
[----:B0-----:R-:W-:-:S13]  /*0090*/  ISETP.NE.OR P0, PT, R2, RZ, !P0 ;  /* 0x000000ff0200720c */ /* 0x001fda0004705670 */
[----:B-12---:R-:W-:Y:S05]  /*00a0*/  @P0 BRA `(.L_x_1) ;  /* 0x0000000000200947 */ /* 0x006fea0003800000 */
[----:B------:R-:W-:Y:S02]  /*00b0*/  ULDC.64 UR4, c[0x0][0x198] ;  /* 0x0000660000047ab9 */ /* 0x000fe40000000a00 */
[----:B------:R-:W-:Y:S02]  /*00c0*/  UIADD3 UR6, UP0, UR4, 0xf0, URZ ;  /* 0x000000f004067890 */ /* 0x000fe4000ff1e03f */
[----:B------:R-:W-:Y:S02]  /*00d0*/  UIADD3 UR4, UP1, UR4, 0x1f0, URZ ;  /* 0x000001f004047890 */ /* 0x000fe4000ff3e03f */
[----:B------:R-:W-:Y:S02]  /*00e0*/  UIADD3.X UR7, URZ, UR5, URZ, UP0, !UPT ;  /* 0x000000053f077290 */ /* 0x000fe400087fe43f */
[----:B------:R-:W-:-:S07]  /*00f0*/  UIADD3.X UR5, URZ, UR5, URZ, UP1, !UPT ;  /* 0x000000053f057290 */ /* 0x000fce0008ffe43f */
[----:B------:R0:W-:Y:S02]  /*0100*/  UTMACCTL.PF [UR6] ;  /* 0x00000000060079b9 */ /* 0x0001e40008040000 */
[----:B------:R0:W-:Y:S02]  /*0110*/  UTMACCTL.PF [UR4] ;  /* 0x00000000040079b9 */ /* 0x0001e40008040000 */
[----:B0-----:R-:W-:Y:S01]  /*0120*/  NOP ;  /* 0x0000000000007918 */ /* 0x001fe20000000000 */
.L_x_1:
[----:B------:R-:W-:Y:S05]  /*0130*/  BSYNC B0 ;  /* 0x0000000000007941 */ /* 0x000fea0003800000 */
.L_x_0:
[----:B------:R-:W0:Y:S01]  /*0140*/  SHFL.IDX PT, R8, R0, RZ, 0x1f ;  /* 0x00001fff00087589 */ /* 0x000e2200000e0000 */
[----:B------:R-:W-:Y:S02]  /*0150*/  SHF.R.S32.HI R4, RZ, 0x1f, R5 ;  /* 0x0000001fff047819 */ /* 0x000fe40000011405 */
[----:B0-----:R-:W-:-:S13]  /*0160*/  ISETP.NE.AND P0, PT, R8, RZ, PT ;  /* 0x000000ff0800720c */ /* 0x001fda0003f05270 */
[----:B------:R-:W-:Y:S05]  /*0170*/  @P0 BRA `(.L_x_2) ;  /* 0x0000000000500947 */ /* 0x000fea0003800000 */
[----:B------:R-:W0:Y:S01]  /*0180*/  S2UR UR8, SR_CgaCtaId ;  /* 0x00000000000879c3 */ /* 0x000e220000008800 */
[----:B------:R-:W-:Y:S01]  /*0190*/  UMOV UR4, 0x400 ;  /* 0x0000040000047882 */ /* 0x000fe20000000000 */
[----:B------:R-:W-:Y:S01]  /*01a0*/  UMOV UR5, 0x1 ;  /* 0x0000000100057882 */ /* 0x000fe20000000000 */
[----:B------:R-:W-:Y:S01]  /*01b0*/  UMOV UR6, 0x2 ;  /* 0x0000000200067882 */ /* 0x000fe20000000000 */
[----:B------:R-:W-:Y:S01]  /*01c0*/  ELECT P0, URZ, PT ;  /* 0x00000000003f782f */ /* 0x000fe20003800000 */
[----:B------:R-:W-:-:S04]  /*01d0*/  UIADD3 UR6, -UR6, 0x100000, URZ ;  /* 0x0010000006067890 */ /* 0x000fc8000fffe13f */
[----:B------:R-:W-:Y:S02]  /*01e0*/  USHF.L.U32 UR7, UR6, 0xb, URZ ;  /* 0x0000000b06077899 */ /* 0x000fe4000800063f */
[----:B------:R-:W-:Y:S02]  /*01f0*/  USHF.L.U32 UR6, UR6, 0x1, URZ ;  /* 0x0000000106067899 */ /* 0x000fe4000800063f */
[----:B0-----:R-:W-:Y:S02]  /*0200*/  ULEA UR8, UR8, UR4, 0x18 ;  /* 0x0000000408087291 */ /* 0x001fe4000f8ec03f */
[----:B------:R-:W-:-:S04]  /*0210*/  UIADD3 UR4, -UR5, 0x100000, URZ ;  /* 0x0010000005047890 */ /* 0x000fc8000fffe13f */
[----:B------:R-:W-:Y:S02]  /*0220*/  USHF.L.U32 UR5, UR4, 0xb, URZ ;  /* 0x0000000b04057899 */ /* 0x000fe4000800063f */
[----:B------:R-:W-:Y:S01]  /*0230*/  USHF.L.U32 UR4, UR4, 0x1, URZ ;  /* 0x0000000104047899 */ /* 0x000fe2000800063f */
[----:B------:R-:W0:Y:S11]  /*0240*/  FENCE.VIEW.ASYNC.S ;  /* 0x00000000000073c6 */ /* 0x000e360000000000 */
[----:B0-----:R0:W1:Y:S01]  /*0250*/  SYNCS.EXCH.64 URZ, [UR8], UR4 ;  /* 0x00000004083f75b2 */ /* 0x0010620008000100 */
[----:B------:R0:W2:Y:S01]  /*0260*/  SYNCS.EXCH.64 URZ, [UR8+0x18], UR6 ;  /* 0x00001806083f75b2 */ /* 0x0000a20008000100 */
[----:B------:R0:W3:Y:S01]  /*0270*/  SYNCS.EXCH.64 URZ, [UR8+0x8], UR4 ;  /* 0x00000804083f75b2 */ /* 0x0000e20008000100 */
[----:B------:R0:W4:Y:S01]  /*0280*/  SYNCS.EXCH.64 URZ, [UR8+0x20], UR6 ;  /* 0x00002006083f75b2 */ /* 0x0001220008000100 */
[----:B------:R0:W0:Y:S01]  /*0290*/  SYNCS.EXCH.64 URZ, [UR8+0x10], UR4 ;  /* 0x00001004083f75b2 */ /* 0x0000220008000100 */
[----:B------:R0:W0:Y:S01]  /*02a0*/  SYNCS.EXCH.64 URZ, [UR8+0x28], UR6 ;  /* 0x00002806083f75b2 */ /* 0x0000220008000100 */
[----:B------:R-:W-:Y:S01]  /*02b0*/  NOP ;  /* 0x0000000000007918 */ /* 0x000fe20000000000 */
.L_x_2:
[----:B------:R-:W-:Y:S01]  /*02c0*/  LEA.HI R4, R4, R5, RZ, 0x7 ;  /* 0x0000000504047211 */ /* 0x000fe200078f38ff */
[----:B------:R-:W5:Y:S01]  /*02d0*/  SHFL.IDX PT, R14, R0, RZ, 0x1f ;  /* 0x00001fff000e7589 */ /* 0x000f6200000e0000 */
[----:B------:R-:W1:Y:S01]  /*02e0*/  S2UR UR12, SR_CTAID.X ;  /* 0x00000000000c79c3 */ /* 0x000e620000002500 */
[----:B------:R-:W-:Y:S02]  /*02f0*/  ELECT P0, URZ, PT ;  /* 0x00000000003f782f */ /* 0x000fe40003800000 */
[----:B------:R-:W-:Y:S01]  /*0300*/  LOP3.LUT R4, R4, 0xffffff80, RZ, 0xc0, !PT ;  /* 0xffffff8004047812 */ /* 0x000fe200078ec0ff */
[----:B------:R-:W2:Y:S01]  /*0310*/  SHFL.IDX PT, R13, R0, RZ, 0x1f ;  /* 0x00001fff000d7589 */ /* 0x000ea200000e0000 */
[----:B------:R-:W-:Y:S01]  /*0320*/  ELECT P1, URZ, PT ;  /* 0x00000000003f782f */ /* 0x000fe20003820000 */
[----:B------:R-:W-:Y:S01]  /*0330*/  NOP ;  /* 0x0000000000007918 */ /* 0x000fe20000000000 */
[----:B0-----:R-:W-:Y:S01]  /*0340*/  ULDC UR4, c[0x0][0x150] ;  /* 0x0000540000047ab9 */ /* 0x001fe20000000800 */
[----:B------:R-:W-:Y:S01]  /*0350*/  IMAD.IADD R4, R5, 0x1, -R4 ;  /* 0x0000000105047824 */ /* 0x000fe200078e0a04 */
[----:B------:R-:W0:Y:S01]  /*0360*/  S2R R6, SR_CTAID.Y ;  /* 0x0000000000067919 */ /* 0x000e220000002600 */
[----:B------:R-:W3:Y:S01]  /*0370*/  LDC R21, c[0x0][0x148] ;  /* 0x00005200ff157b82 */ /* 0x000ee20000000800 */
[----:B------:R-:W-:Y:S01]  /*0380*/  UMOV UR11, 0x80 ;  /* 0x00000080000b7882 */ /* 0x000fe20000000000 */
[----:B------:R-:W-:Y:S01]  /*0390*/  NOP ;  /* 0x0000000000007918 */ /* 0x000fe20000000000 */
[----:B------:R-:W-:Y:S01]  /*03a0*/  SHF.R.S32.HI R3, RZ, 0x1f, R4 ;  /* 0x0000001fff037819 */ /* 0x000fe20000011404 */
[----:B------:R-:W4:Y:S01]  /*03b0*/  SHFL.IDX PT, R15, R7, RZ, 0x1f ;  /* 0x00001fff070f7589 */ /* 0x000f2200000e0000 */
[C---:B------:R-:W-:Y:S01]  /*03c0*/  VIADD R33, R10.reuse, 0xffffffff ;  /* 0xffffffff0a217836 */ /* 0x040fe20000000000 */
[----:B------:R-:W-:-:S02]  /*03d0*/  ISETP.NE.AND P2, PT, R10, RZ, PT ;  /* 0x000000ff0a00720c */ /* 0x000fc40003f45270 */
[----:B------:R-:W-:Y:S02]  /*03e0*/  LEA.HI R9, R3, R4, RZ, 0x3 ;  /* 0x0000000403097211 */ /* 0x000fe400078f18ff */
[----:B------:R-:W-:Y:S02]  /*03f0*/  ISETP.GE.U32.AND P5, PT, R33, 0x2, PT ;  /* 0x000000022100780c */ /* 0x000fe40003fa6070 */
[--C-:B------:R-:W-:Y:S02]  /*0400*/  SHF.R.S32.HI R11, RZ, 0x3, R9.reuse ;  /* 0x00000003ff0b7819 */ /* 0x100fe40000011409 */
[----:B------:R-:W-:Y:S02]  /*0410*/  SHF.R.S32.HI R12, RZ, 0x1f, R9 ;  /* 0x0000001fff0c7819 */ /* 0x000fe40000011409 */
[----:B-----5:R-:W-:Y:S02]  /*0420*/  ISETP.NE.OR P0, PT, R14, RZ, !P0 ;  /* 0x000000ff0e00720c */ /* 0x020fe40004705670 */
[----:B------:R-:W-:Y:S01]  /*0430*/  LEA.HI R12, R12, R11, RZ, 0x2 ;  /* 0x0000000b0c0c7211 */ /* 0x000fe200078f10ff */
[----:B------:R-:W5:Y:S01]  /*0440*/  LDC R14, c[0x0][0x140] ;  /* 0x00005000ff0e7b82 */ /* 0x000f620000000800 */
[----:B--2---:R-:W-:-:S02]  /*0450*/  ISETP.NE.OR P1, PT, R13, RZ, !P1 ;  /* 0x000000ff0d00720c */ /* 0x004fc40004f25670 */
[----:B------:R-:W-:Y:S02]  /*0460*/  LOP3.LUT R12, R12, 0xfffffffc, RZ, 0xc0, !PT ;  /* 0xfffffffc0c0c7812 */ /* 0x000fe400078ec0ff */
[----:B-1----:R-:W-:Y:S02]  /*0470*/  I2FP.F32.U32 R0, UR12 ;  /* 0x0000000c00007c45 */ /* 0x002fe40008201000 */
[----:B------:R-:W-:Y:S01]  /*0480*/  SHF.R.S32.HI R9, RZ, 0x1f, R2 ;  /* 0x0000001fff097819 */ /* 0x000fe20000011402 */
[----:B------:R-:W-:Y:S01]  /*0490*/  IMAD.IADD R12, R11, 0x1, -R12 ;  /* 0x000000010b0c7824 */ /* 0x000fe200078e0a0c */
[----:B------:R-:W-:Y:S01]  /*04a0*/  SHF.R.S32.HI R11, RZ, 0x1f, R8 ;  /* 0x0000001fff0b7819 */ /* 0x000fe20000011408 */
[----:B------:R-:W-:Y:S01]  /*04b0*/  VOTEU.ALL UP0, P0 ;  /* 0x00000000003f7886 */ /* 0x000fe20000000000 */
[----:B------:R-:W-:Y:S01]  /*04c0*/  FMUL R0, R0, UR4 ;  /* 0x0000000400007c20 */ /* 0x000fe20008400000 */
[----:B------:R-:W-:Y:S01]  /*04d0*/  ULDC UR4, c[0x0][0x154] ;  /* 0x0000550000047ab9 */ /* 0x000fe20000000800 */
[----:B------:R-:W-:Y:S01]  /*04e0*/  LEA.HI R11, R11, R8, RZ, 0x2 ;  /* 0x000000080b0b7211 */ /* 0x000fe200078f10ff */
[----:B------:R-:W-:Y:S01]  /*04f0*/  VOTEU.ALL UP1, P1 ;  /* 0x00000000003f7886 */ /* 0x000fe20000820000 */
[----:B------:R-:W1:Y:S01]  /*0500*/  @!UP0 S2UR UR7, SR_CgaCtaId ;  /* 0x00000000000789c3 */ /* 0x000e620000008800 */
[----:B------:R-:W-:Y:S01]  /*0510*/  LEA.HI R9, R9, R2, RZ, 0x2 ;  /* 0x0000000209097211 */ /* 0x000fe200078f10ff */
[----:B------:R-:W2:Y:S01]  /*0520*/  F2I.U32.TRUNC.NTZ R0, R0 ;  /* 0x0000000000007305 */ /* 0x000ea2000020f000 */
[----:B------:R-:W-:Y:S01]  /*0530*/  LOP3.LUT R11, R11, 0x3ffffffc, RZ, 0xc0, !PT ;  /* 0x3ffffffc0b0b7812 */ /* 0x000fe200078ec0ff */
[----:B------:R-:W-:Y:S01]  /*0540*/  @!UP0 UMOV UR6, 0x400 ;  /* 0x0000040000068882 */ /* 0x000fe20000000000 */
[----:B------:R-:W-:Y:S01]  /*0550*/  LOP3.LUT R9, R9, 0xfffffffc, RZ, 0xc0, !PT ;  /* 0xfffffffc09097812 */ /* 0x000fe200078ec0ff */
[----:B------:R-:W-:Y:S01]  /*0560*/  @!UP1 UMOV UR9, 0x400 ;  /* 0x0000040000099882 */ /* 0x000fe20000000000 */
[----:B------:R-:W-:Y:S01]  /*0570*/  VOTEU.ALL UP2, P1 ;  /* 0x00000000003f7886 */ /* 0x000fe20000840000 */
[----:B------:R-:W-:Y:S01]  /*0580*/  IMAD.IADD R11, R8, 0x1, -R11 ;  /* 0x00000001080b7824 */ /* 0x000fe200078e0a0b */
[----:B0-----:R-:W-:Y:S01]  /*0590*/  I2FP.F32.U32 R8, R6 ;  /* 0x0000000600087245 */ /* 0x001fe20000201000 */
[----:B------:R-:W0:Y:S01]  /*05a0*/  @!UP1 S2UR UR10, SR_CgaCtaId ;  /* 0x00000000000a99c3 */ /* 0x000e220000008800 */
[----:B-----5:R-:W-:Y:S01]  /*05b0*/  ISETP.EQ.U32.AND P3, PT, R14, 0x1, PT ;  /* 0x000000010e00780c */ /* 0x020fe20003f62070 */
[----:B------:R-:W-:Y:S01]  /*05c0*/  IMAD R11, R11, 0x4, R12 ;  /* 0x000000040b0b7824 */ /* 0x000fe200078e020c */
[----:B------:R-:W-:Y:S01]  /*05d0*/  VOTEU.ALL UP3, P1 ;  /* 0x00000000003f7886 */ /* 0x000fe20000860000 */
[----:B------:R-:W-:Y:S01]  /*05e0*/  FMUL R8, R8, UR4 ;  /* 0x0000000408087c20 */ /* 0x000fe20008400000 */
[----:B------:R-:W-:Y:S01]  /*05f0*/  UMOV UR4, 0x20 ;  /* 0x0000002000047882 */ /* 0x000fe20000000000 */
[----:B------:R-:W-:Y:S01]  /*0600*/  IMAD.IADD R14, R2, 0x1, -R9 ;  /* 0x00000001020e7824 */ /* 0x000fe200078e0a09 */
[----:B------:R-:W-:-:S04]  /*0610*/  @!UP0 UIADD3 UR4, -UR4, 0x100000, URZ ;  /* 0x0010000004048890 */ /* 0x000fc8000fffe13f */
[----:B------:R-:W-:Y:S02]  /*0620*/  @!UP0 USHF.L.U32 UR5, UR4, 0xb, URZ ;  /* 0x0000000b04058899 */ /* 0x000fe4000800063f */
[----:B------:R-:W-:Y:S01]  /*0630*/  @!UP0 USHF.L.U32 UR4, UR4, 0x1, URZ ;  /* 0x0000000104048899 */ /* 0x000fe2000800063f */
[----:B------:R-:W5:Y:S01]  /*0640*/  LDC R13, c[0x0][0x144] ;  /* 0x00005100ff0d7b82 */ /* 0x000f620000000800 */
[C---:B------:R-:W-:Y:S01]  /*0650*/  IMAD.SHL.U32 R88, R11.reuse, 0x4, RZ ;  /* 0x000000040b587824 */ /* 0x040fe200078e00ff */
[----:B------:R-:W3:Y:S01]  /*0660*/  F2I.U32.TRUNC.NTZ R8, R8 ;  /* 0x0000000800087305 */ /* 0x000ee2000020f000 */
[----:B--2---:R-:W-:Y:S01]  /*0670*/  IMAD.MOV R0, RZ, RZ, -R0 ;  /* 0x000000ffff007224 */ /* 0x004fe200078e0a00 */
[----:B------:R-:W-:Y:S01]  /*0680*/  VOTEU.ALL UP4, P1 ;  /* 0x00000000003f7886 */ /* 0x000fe20000880000 */
[----:B------:R-:W-:Y:S01]  /*0690*/  VOTEU.ALL UP5, P1 ;  /* 0x00000000003f7886 */ /* 0x000fe200008a0000 */
[----:B-1----:R-:W-:Y:S01]  /*06a0*/  @!UP0 ULEA UR8, UR7, UR6, 0x18 ;  /* 0x0000000607088291 */ /* 0x002fe2000f8ec03f */
[----:B------:R-:W-:Y:S01]  /*06b0*/  LOP3.LUT R88, R11, 0xc, R88, 0x78, !PT ;  /* 0x0000000c0b587812 */ /* 0x000fe200078e7858 */
[----:B------:R-:W-:-:S04]  /*06c0*/  @!UP1 UIADD3 UR6, -UR11, 0x100000, URZ ;  /* 0x001000000b069890 */ /* 0x000fc8000fffe13f */
[----:B------:R-:W-:Y:S02]  /*06d0*/  @!UP1 USHF.L.U32 UR7, UR6, 0xb, URZ ;  /* 0x0000000b06079899 */ /* 0x000fe4000800063f */
[----:B------:R-:W-:Y:S01]  /*06e0*/  @!UP1 USHF.L.U32 UR6, UR6, 0x1, URZ ;  /* 0x0000000106069899 */ /* 0x000fe2000800063f */
[C---:B------:R-:W-:Y:S01]  /*06f0*/  ISETP.NE.AND P1, PT, R14.reuse, 0x3, PT ;  /* 0x000000030e00780c */ /* 0x040fe20003f25270 */
[----:B------:R-:W-:Y:S01]  /*0700*/  VOTEU.ALL UP0, P0 ;  /* 0x00000000003f7886 */ /* 0x000fe20000000000 */
[----:B----4-:R-:W-:Y:S02]  /*0710*/  R2UR UR43, R15 ;  /* 0x000000000f2b72ca */ /* 0x010fe400000e0000 */
[----:B------:R-:W-:Y:S01]  /*0720*/  ISETP.EQ.OR P1, PT, R14, RZ, !P1 ;  /* 0x000000ff0e00720c */ /* 0x000fe20004f22670 */
[----:B0-----:R-:W-:Y:S01]  /*0730*/  @!UP1 ULEA UR9, UR10, UR9, 0x18 ;  /* 0x000000090a099291 */ /* 0x001fe2000f8ec03f */
[----:B---3--:R-:W-:Y:S01]  /*0740*/  IMAD.MOV R24, RZ, RZ, -R8 ;  /* 0x000000ffff187224 */ /* 0x008fe200078e0a08 */
[----:B------:R-:W-:Y:S01]  /*0750*/  VOTEU.ALL UP1, P0 ;  /* 0x00000000003f7886 */ /* 0x000fe20000020000 */
[----:B------:R-:W-:Y:S01]  /*0760*/  LOP3.LUT P0, RZ, R4, 0x7, RZ, 0xc0, !PT ;  /* 0x0000000704ff7812 */ /* 0x000fe2000780c0ff */
[----:B------:R-:W0:Y:S02]  /*0770*/  FENCE.VIEW.ASYNC.S ;  /* 0x00000000000073c6 */ /* 0x000e240000000000 */
[----:B0-----:R0:W1:Y:S01]  /*0780*/  @!UP0 SYNCS.EXCH.64 URZ, [UR8+0x60], UR4 ;  /* 0x00006004083f85b2 */ /* 0x0010620008000100 */
[----:B------:R-:W-:Y:S01]  /*0790*/  IMAD R9, R21, R24, R6 ;  /* 0x0000001815097224 */ /* 0x000fe200078e0206 */
[----:B------:R-:W-:Y:S01]  /*07a0*/  ISETP.EQ.AND P1, PT, R10, RZ, P1 ;  /* 0x000000ff0a00720c */ /* 0x000fe20000f22270 */
[----:B-----5:R-:W-:Y:S01]  /*07b0*/  IMAD R20, R13, R0, UR12 ;  /* 0x0000000c0d147e24 */ /* 0x020fe2000f8e0200 */
[----:B------:R-:W-:-:S02]  /*07c0*/  ISETP.LT.U32.AND P0, PT, R88, 0x2, !P0 ;  /* 0x000000025800780c */ /* 0x000fc40004701070 */
[----:B------:R-:W-:Y:S02]  /*07d0*/  ISETP.NE.AND P4, PT, R9, R88, PT ;  /* 0x000000580900720c */ /* 0x000fe40003f85270 */
[----:B------:R-:W-:Y:S02]  /*07e0*/  SEL R23, RZ, 0x1, !P1 ;  /* 0x00000001ff177807 */ /* 0x000fe40004800000 */
[----:B------:R-:W-:Y:S02]  /*07f0*/  ISETP.EQ.OR P4, PT, R20, RZ, !P4 ;  /* 0x000000ff1400720c */ /* 0x000fe40006782670 */
[----:B------:R-:W-:Y:S02]  /*0800*/  SEL R23, R23, 0x2, P5 ;  /* 0x0000000217177807 */ /* 0x000fe40002800000 */
[----:B------:R-:W-:Y:S01]  /*0810*/  PLOP3.LUT P0, PT, P0, P4, PT, 0x80, 0x0 ;  /* 0x000000000000781c */ /* 0x000fe20000709070 */
[----:B------:R0:W2:Y:S01]  /*0820*/  @!UP1 SYNCS.EXCH.64 URZ, [UR8+0x68], UR4 ;  /* 0x00006804083f95b2 */ /* 0x0000a20008000100 */
[----:B------:R-:W-:-:S02]  /*0830*/  NOP ;  /* 0x0000000000007918 */ /* 0x000fc40000000000 */
[----:B------:R-:W-:Y:S01]  /*0840*/  P2R R101, PR, RZ, 0x1 ;  /* 0x00000001ff657803 */ /* 0x000fe20000000000 */
[----:B------:R0:W3:Y:S01]  /*0850*/  @!UP2 SYNCS.EXCH.64 URZ, [UR9+0x40], UR6 ;  /* 0x00004006093fa5b2 */ /* 0x0000e20008000100 */
[----:B------:R0:W4:Y:S01]  /*0860*/  @!UP3 SYNCS.EXCH.64 URZ, [UR9+0x48], UR6 ;  /* 0x00004806093fb5b2 */ /* 0x0001220008000100 */
[----:B------:R0:W0:Y:S01]  /*0870*/  @!UP4 SYNCS.EXCH.64 URZ, [UR9+0x50], UR6 ;  /* 0x00005006093fc5b2 */ /* 0x0000220008000100 */
[----:B------:R0:W0:Y:S01]  /*0880*/  @!UP5 SYNCS.EXCH.64 URZ, [UR9+0x58], UR6 ;  /* 0x00005806093fd5b2 */ /* 0x0000220008000100 */
[----:B------:R-:W-:Y:S01]  /*0890*/  NOP ;  /* 0x0000000000007918 */ /* 0x000fe20000000000 */
[----:B-1----:R-:W-:Y:S05]  /*08a0*/  @!P3 BRA `(.L_x_3) ;  /* 0x000000000008b947 */ /* 0x002fea0003800000 */
[----:B0-234-:R-:W-:Y:S01]  /*08b0*/  UCGABAR_ARV ;  /* 0x00000000000079c7 */ /* 0x01dfe20008000000 */
[----:B------:R-:W-:Y:S05]  /*08c0*/  BRA `(.L_x_4) ;  /* 0x0000000000047947 */ /* 0x000fea0003800000 */
.L_x_3:
[----:B0-234-:R-:W-:Y:S01]  /*08d0*/  NOP ;  /* 0x0000000000007918 */ /* 0x01dfe20000000000 */
.L_x_4:
[----:B------:R-:W-:Y:S01]  /*08e0*/  ULDC.64 UR4, c[0x0][0x598] ;  /* 0x0001660000047ab9 */ /* 0x000fe20000000a00 */
[----:B------:R-:W-:Y:S01]  /*08f0*/  ULDC.64 UR36, c[0x0][0x208] ;  /* 0x0000820000247ab9 */ /* 0x000fe20000000a00 */
[----:B------:R-:W-:-:S04]  /*0900*/  ISETP.NE.U32.AND P0, PT, RZ, UR4, PT ;  /* 0x00000004ff007c0c */ /* 0x000fc8000bf05070 */
[----:B------:R-:W-:-:S13]  /*0910*/  ISETP.NE.AND.EX P0, PT, RZ, UR5, PT, P0 ;  /* 0x00000005ff007c0c */ /* 0x000fda000bf05300 */
[----:B------:R-:W-:Y:S05]  /*0920*/  @!P0 BRA `(.L_x_5) ;  /* 0x00000000001c8947 */ /* 0x000fea0003800000 */
[----:B------:R-:W0:Y:S02]  /*0930*/  LDC.64 R8, c[0x0][0x598] ;  /* 0x00016600ff087b82 */ /* 0x000e240000000a00 */
[----:B0-----:R-:W2:Y:S02]  /*0940*/  LDG.E.64 R8, desc[UR36][R8.64] ;  /* 0x0000002408087981 */ /* 0x001ea4000c1e1b00 */
[----:B--2---:R-:W-:-:S04]  /*0950*/  ISETP.NE.U32.AND P0, PT, R8, RZ, PT ;  /* 0x000000ff0800720c */ /* 0x004fc80003f05070 */
[----:B------:R-:W-:-:S13]  /*0960*/  ISETP.NE.AND.EX P0, PT, R9, RZ, PT, P0 ;  /* 0x000000ff0900720c */ /* 0x000fda0003f05300 */
[----:B------:R-:W-:Y:S05]  /*0970*/  @!P0 BRA `(.L_x_5) ;  /* 0x0000000000088947 */ /* 0x000fea0003800000 */
[----:B------:R0:W5:Y:S01]  /*0980*/  LD.E R89, desc[UR36][R8.64] ;  /* 0x0000002408597980 */ /* 0x000162000c101900 */
[----:B------:R-:W-:Y:S05]  /*0990*/  BRA `(.L_x_6) ;  /* 0x0000000000247947 */ /* 0x000fea0003800000 */
.L_x_5:
[----:B------:R-:W-:Y:S02]  /*09a0*/  ULDC.64 UR4, c[0x0][0x588] ;  /* 0x0001620000047ab9 */ /* 0x000fe40000000a00 */
[----:B------:R-:W-:-:S04]  /*09b0*/  ISETP.NE.U32.AND P0, PT, RZ, UR4, PT ;  /* 0x00000004ff007c0c */ /* 0x000fc8000bf05070 */
[----:B------:R-:W-:-:S13]  /*09c0*/  ISETP.NE.AND.EX P0, PT, RZ, UR5, PT, P0 ;  /* 0x00000005ff007c0c */ /* 0x000fda000bf05300 */
[----:B------:R-:W-:Y:S05]  /*09d0*/  @!P0 BRA `(.L_x_7) ;  /* 0x00000000000c8947 */ /* 0x000fea0003800000 */
[----:B------:R-:W0:Y:S02]  /*09e0*/  LDC.64 R8, c[0x0][0x588] ;  /* 0x00016200ff087b82 */ /* 0x000e240000000a00 */
[----:B0-----:R1:W5:Y:S01]  /*09f0*/  LDG.E R89, desc[UR36][R8.64] ;  /* 0x0000002408597981 */ /* 0x001362000c1e1900 */
[----:B------:R-:W-:Y:S05]  /*0a00*/  BRA `(.L_x_6) ;  /* 0x0000000000087947 */ /* 0x000fea0003800000 */
.L_x_7:
[----:B------:R-:W-:Y:S02]  /*0a10*/  ULDC UR4, c[0x0][0x580] ;  /* 0x0001600000047ab9 */ /* 0x000fe40000000800 */
[----:B------:R-:W-:-:S07]  /*0a20*/  IMAD.U32 R89, RZ, RZ, UR4 ;  /* 0x00000004ff597e24 */ /* 0x000fce000f8e00ff */
.L_x_6:
[----:B------:R-:W-:Y:S02]  /*0a30*/  ULDC.64 UR4, c[0x0][0x5a0] ;  /* 0x0001680000047ab9 */ /* 0x000fe40000000a00 */
[----:B------:R-:W-:-:S04]  /*0a40*/  ISETP.NE.U32.AND P0, PT, RZ, UR4, PT ;  /* 0x00000004ff007c0c */ /* 0x000fc8000bf05070 */
[----:B------:R-:W-:-:S13]  /*0a50*/  ISETP.NE.AND.EX P0, PT, RZ, UR5, PT, P0 ;  /* 0x00000005ff007c0c */ /* 0x000fda000bf05300 */
[----:B------:R-:W-:Y:S05]  /*0a60*/  @!P0 BRA `(.L_x_8) ;  /* 0x00000000001c8947 */ /* 0x000fea0003800000 */
[----:B01----:R-:W0:Y:S02]  /*0a70*/  LDC.64 R8, c[0x0][0x5a0] ;  /* 0x00016800ff087b82 */ /* 0x003e240000000a00 */
[----:B0-----:R-:W2:Y:S02]  /*0a80*/  LDG.E.64 R8, desc[UR36][R8.64] ;  /* 0x0000002408087981 */ /* 0x001ea4000c1e1b00 */
[----:B--2---:R-:W-:-:S04]  /*0a90*/  ISETP.NE.U32.AND P0, PT, R8, RZ, PT ;  /* 0x000000ff0800720c */ /* 0x004fc80003f05070 */
[----:B------:R-:W-:-:S13]  /*0aa0*/  ISETP.NE.AND.EX P0, PT, R9, RZ, PT, P0 ;  /* 0x000000ff0900720c */ /* 0x000fda0003f05300 */
[----:B------:R-:W-:Y:S05]  /*0ab0*/  @!P0 BRA `(.L_x_8) ;  /* 0x0000000000088947 */ /* 0x000fea0003800000 */
[----:B------:R0:W5:Y:S01]  /*0ac0*/  LD.E R90, desc[UR36][R8.64] ;  /* 0x00000024085a7980 */ /* 0x000162000c101900 */
[----:B------:R-:W-:Y:S05]  /*0ad0*/  BRA `(.L_x_9) ;  /* 0x0000000000247947 */ /* 0x000fea0003800000 */
.L_x_8:
[----:B------:R-:W-:Y:S02]  /*0ae0*/  ULDC.64 UR4, c[0x0][0x590] ;  /* 0x0001640000047ab9 */ /* 0x000fe40000000a00 */
[----:B------:R-:W-:-:S04]  /*0af0*/  ISETP.NE.U32.AND P0, PT, RZ, UR4, PT ;  /* 0x00000004ff007c0c */ /* 0x000fc8000bf05070 */
[----:B------:R-:W-:-:S13]  /*0b00*/  ISETP.NE.AND.EX P0, PT, RZ, UR5, PT, P0 ;  /* 0x00000005ff007c0c */ /* 0x000fda000bf05300 */
[----:B------:R-:W-:Y:S05]  /*0b10*/  @!P0 BRA `(.L_x_10) ;  /* 0x00000000000c8947 */ /* 0x000fea0003800000 */
[----:B------:R-:W2:Y:S02]  /*0b20*/  LDC.64 R90, c[0x0][0x590] ;  /* 0x00016400ff5a7b82 */ /* 0x000ea40000000a00 */
[----:B--2---:R2:W5:Y:S01]  /*0b30*/  LDG.E R90, desc[UR36][R90.64] ;  /* 0x000000245a5a7981 */ /* 0x004562000c1e1900 */
[----:B------:R-:W-:Y:S05]  /*0b40*/  BRA `(.L_x_9) ;  /* 0x0000000000087947 */ /* 0x000fea0003800000 */
.L_x_10:
[----:B------:R-:W-:Y:S02]  /*0b50*/  ULDC UR4, c[0x0][0x584] ;  /* 0x0001610000047ab9 */ /* 0x000fe40000000800 */
[----:B------:R-:W-:-:S07]  /*0b60*/  IMAD.U32 R90, RZ, RZ, UR4 ;  /* 0x00000004ff5a7e24 */ /* 0x000fce000f8e00ff */
.L_x_9:
[----:B------:R-:W3:Y:S01]  /*0b70*/  LDC R2, c[0x0][0x65c] ;  /* 0x00019700ff027b82 */ /* 0x000ee20000000800 */
[----:B------:R-:W-:Y:S01]  /*0b80*/  ULDC UR6, c[0x0][0x28c] ;  /* 0x0000a30000067ab9 */ /* 0x000fe20000000800 */
[----:B------:R-:W-:Y:S01]  /*0b90*/  ISETP.NE.AND P0, PT, R10, 0x2, PT ;  /* 0x000000020a00780c */ /* 0x000fe20003f05270 */
[----:B------:R-:W-:Y:S01]  /*0ba0*/  UIADD3 UR6, UR6, 0x1f, URZ ;  /* 0x0000001f06067890 */ /* 0x000fe2000fffe03f */
[----:B01----:R-:W-:Y:S01]  /*0bb0*/  IMAD.U32 R8, RZ, RZ, UR12 ;  /* 0x0000000cff087e24 */ /* 0x003fe2000f8e00ff */
[----:B------:R-:W-:Y:S01]  /*0bc0*/  UMOV UR39, URZ ;  /* 0x0000003f00277c82 */ /* 0x000fe20008000000 */
[----:B------:R-:W-:Y:S01]  /*0bd0*/  UMOV UR38, URZ ;  /* 0x0000003f00267c82 */ /* 0x000fe20008000000 */
[----:B------:R-:W-:Y:S01]  /*0be0*/  USHF.R.S32.HI UR7, URZ, 0x1f, UR6 ;  /* 0x0000001f3f077899 */ /* 0x000fe20008011406 */
[----:B------:R-:W-:-:S03]  /*0bf0*/  ULDC.64 UR8, c[0x0][0x650] ;  /* 0x0001940000087ab9 */ /* 0x000fc60000000a00 */
[----:B------:R-:W-:-:S04]  /*0c00*/  ULEA.HI UR7, UR7, UR6, URZ, 0x5 ;  /* 0x0000000607077291 */ /* 0x000fc8000f8f283f */
[----:B------:R-:W-:Y:S01]  /*0c10*/  USHF.R.S32.HI UR40, URZ, 0x5, UR7 ;  /* 0x000000053f287899 */ /* 0x000fe20008011407 */
[----:B---3--:R-:W-:-:S13]  /*0c20*/  ISETP.NE.AND P1, PT, R2, 0x1, PT ;  /* 0x000000010200780c */ /* 0x008fda0003f25270 */
[----:B------:R-:W0:Y:S01]  /*0c30*/  @P1 LDC R17, c[0x0][0x10] ;  /* 0x00000400ff111b82 */ /* 0x000e220000000800 */
[----:B------:R-:W-:Y:S02]  /*0c40*/  @P1 IMAD.MOV.U32 R7, RZ, RZ, RZ ;  /* 0x000000ffff071224 */ /* 0x000fe400078e00ff */
[----:B------:R-:W-:-:S05]  /*0c50*/  @P1 IMAD.MOV.U32 R9, RZ, RZ, RZ ;  /* 0x000000ffff091224 */ /* 0x000fca00078e00ff */
[----:B------:R-:W1:Y:S01]  /*0c60*/  @!P1 LDC R11, c[0x0][0xc] ;  /* 0x00000300ff0b9b82 */ /* 0x000e620000000800 */
[----:B------:R-:W-:Y:S01]  /*0c70*/  ULDC UR4, c[0x0][0xc] ;  /* 0x0000030000047ab9 */ /* 0x000fe20000000800 */
[----:B------:R-:W-:Y:S02]  /*0c80*/  ULDC UR5, c[0x0][0x10] ;  /* 0x0000040000057ab9 */ /* 0x000fe40000000800 */
[----:B------:R-:W-:-:S04]  /*0c90*/  UIMAD.WIDE.U32 UR4, UR4, UR5, URZ ;  /* 0x00000005040472a5 */ /* 0x000fc8000f8e003f */
[----:B------:R-:W3:Y:S01]  /*0ca0*/  LDC R0, c[0x0][0x14] ;  /* 0x00000500ff007b82 */ /* 0x000ee20000000800 */
[----:B0-----:R-:W-:-:S04]  /*0cb0*/  @P1 IMAD.WIDE.U32 R16, R17, UR12, R6 ;  /* 0x0000000c11101c25 */ /* 0x001fc8000f8e0006 */
[----:B------:R-:W-:Y:S02]  /*0cc0*/  @P1 IMAD.IADD R17, R17, 0x1, R9 ;  /* 0x0000000111111824 */ /* 0x000fe400078e0209 */
[----:B------:R-:W-:Y:S02]  /*0cd0*/  IMAD.MOV.U32 R9, RZ, RZ, RZ ;  /* 0x000000ffff097224 */ /* 0x000fe400078e00ff */
[----:B-1----:R-:W-:-:S04]  /*0ce0*/  @!P1 IMAD.WIDE.U32 R8, R6, R11, R8 ;  /* 0x0000000b06089225 */ /* 0x002fc800078e0008 */
[----:B------:R-:W-:Y:S02]  /*0cf0*/  @!P1 IMAD.MOV.U32 R16, RZ, RZ, R8 ;  /* 0x000000ffff109224 */ /* 0x000fe400078e0008 */
[----:B---3--:R-:W-:-:S04]  /*0d00*/  IMAD.WIDE.U32 R12, R0, UR4, RZ ;  /* 0x00000004000c7c25 */ /* 0x008fc8000f8e00ff */
[----:B------:R-:W-:Y:S01]  /*0d10*/  IMAD R10, R0, UR5, RZ ;  /* 0x00000005000a7c24 */ /* 0x000fe2000f8e02ff */
[----:B------:R0:W-:Y:S01]  /*0d20*/  STL.64 [R1], R12 ;  /* 0x0000000c01007387 */ /* 0x0001e20000100a00 */
[----:B------:R-:W-:Y:S02]  /*0d30*/  @!P1 IMAD.MOV.U32 R17, RZ, RZ, R9 ;  /* 0x000000ffff119224 */ /* 0x000fe400078e0009 */
[----:B------:R-:W-:Y:S01]  /*0d40*/  IMAD.IADD R0, R13, 0x1, R10 ;  /* 0x000000010d007824 */ /* 0x000fe200078e020a */
[----:B------:R-:W-:Y:S06]  /*0d50*/  @P0 BRA `(.L_x_11) ;  /* 0x0000000000200947 */ /* 0x000fec0003800000 */
[----:B------:R-:W-:Y:S01]  /*0d60*/  UISETP.GE.U32.AND UP0, UPT, UR40, 0x3, UPT ;  /* 0x000000032800788c */ /* 0x000fe2000bf06070 */
[----:B------:R-:W-:Y:S01]  /*0d70*/  IADD3 R16, P0, R16, R12, RZ ;  /* 0x0000000c10107210 */ /* 0x000fe20007f1e0ff */
[----:B------:R-:W-:Y:S01]  /*0d80*/  UIMAD.WIDE.U32 UR4, UR40, -0x55555555, URZ ;  /* 0xaaaaaaab280478a5 */ /* 0x000fe2000f8e003f */
[----:B------:R-:W-:-:S03]  /*0d90*/  UMOV UR38, URZ ;  /* 0x0000003f00267c82 */ /* 0x000fc60008000000 */
[----:B------:R-:W-:Y:S01]  /*0da0*/  USHF.R.U32.HI UR4, URZ, 0x1, UR5 ;  /* 0x000000013f047899 */ /* 0x000fe20008011605 */
[----:B------:R-:W-:-:S03]  /*0db0*/  IMAD.X R17, R0, 0x1, R17, P0 ;  /* 0x0000000100117824 */ /* 0x000fc600000e0611 */
[----:B------:R-:W-:Y:S02]  /*0dc0*/  UIMAD UR39, UR4, -0x3, UR40 ;  /* 0xfffffffd042778a4 */ /* 0x000fe4000f8e0228 */
[----:B------:R-:W-:-:S12]  /*0dd0*/  @UP0 ULOP3.LUT UR38, UR4, 0x1, URZ, 0xc0, !UPT ;  /* 0x0000000104260892 */ /* 0x000fd8000f8ec03f */
.L_x_11:
[----:B------:R-:W-:Y:S01]  /*0de0*/  ISETP.GE.U32.AND P0, PT, R16, UR8, PT ;  /* 0x0000000810007c0c */ /* 0x000fe2000bf06070 */
[----:B------:R-:W-:Y:S01]  /*0df0*/  IMAD.MOV.U32 R22, RZ, RZ, -0x1 ;  /* 0xffffffffff167424 */ /* 0x000fe200078e00ff */
[----:B------:R-:W-:Y:S01]  /*0e00*/  PRMT R8, RZ, 0x7610, R8 ;  /* 0x00007610ff087816 */ /* 0x000fe20000000008 */
[----:B------:R-:W-:Y:S01]  /*0e10*/  IMAD.MOV.U32 R19, RZ, RZ, -0x1 ;  /* 0xffffffffff137424 */ /* 0x000fe200078e00ff */
[----:B------:R-:W-:Y:S01]  /*0e20*/  ISETP.GE.U32.AND.EX P0, PT, R17, UR9, PT, P0 ;  /* 0x0000000911007c0c */ /* 0x000fe2000bf06100 */
[----:B------:R-:W-:-:S12]  /*0e30*/  IMAD.MOV.U32 R18, RZ, RZ, -0x1 ;  /* 0xffffffffff127424 */ /* 0x000fd800078e00ff */
[----:B------:R-:W-:Y:S05]  /*0e40*/  @P0 BRA `(.L_x_12) ;  /* 0x0000000400240947 */ /* 0x000fea0003800000 */
[----:B------:R-:W1:Y:S01]  /*0e50*/  LDC.64 R18, c[0x0][0x628] ;  /* 0x00018a00ff127b82 */ /* 0x000e620000000a00 */
[----:B------:R-:W-:Y:S02]  /*0e60*/  IMAD.MOV.U32 R8, RZ, RZ, R16 ;  /* 0x000000ffff087224 */ /* 0x000fe400078e0010 */
[----:B------:R-:W-:-:S05]  /*0e70*/  IMAD.MOV.U32 R9, RZ, RZ, R17 ;  /* 0x000000ffff097224 */ /* 0x000fca00078e0011 */
[----:B------:R-:W3:Y:S08]  /*0e80*/  LDC R22, c[0x0][0x630] ;  /* 0x00018c00ff167b82 */ /* 0x000ef00000000800 */
[----:B------:R-:W4:Y:S01]  /*0e90*/  LDC.64 R26, c[0x0][0x620] ;  /* 0x00018800ff1a7b82 */ /* 0x000f220000000a00 */
[----:B-1----:R-:W-:-:S04]  /*0ea0*/  ISETP.NE.U32.AND P0, PT, R18, RZ, PT ;  /* 0x000000ff1200720c */ /* 0x002fc80003f05070 */
[----:B------:R-:W-:-:S13]  /*0eb0*/  ISETP.NE.AND.EX P0, PT, R19, RZ, PT, P0 ;  /* 0x000000ff1300720c */ /* 0x000fda0003f05300 */
[----:B---34-:R-:W-:Y:S05]  /*0ec0*/  @!P0 BRA `(.L_x_13) ;  /* 0x0000000000288947 */ /* 0x018fea0003800000 */
[----:B0-----:R-:W0:Y:S02]  /*0ed0*/  LDC R13, c[0x0][0x634] ;  /* 0x00018d00ff0d7b82 */ /* 0x001e240000000800 */
[----:B0-----:R-:W-:-:S05]  /*0ee0*/  IADD3 R13, P0, R16, R13, RZ ;  /* 0x0000000d100d7210 */ /* 0x001fca0007f1e0ff */
[----:B------:R-:W-:-:S04]  /*0ef0*/  IMAD.X R15, RZ, RZ, R17, P0 ;  /* 0x000000ffff0f7224 */ /* 0x000fc800000e0611 */
[----:B------:R-:W-:-:S04]  /*0f00*/  IMAD.WIDE.U32 R8, R15, R18, RZ ;  /* 0x000000120f087225 */ /* 0x000fc800078e00ff */
[----:B------:R-:W-:-:S04]  /*0f10*/  IMAD.WIDE.U32 R10, P0, R13, R19, R8 ;  /* 0x000000130d0a7225 */ /* 0x000fc80007800008 */
[----:B------:R-:W-:-:S04]  /*0f20*/  IMAD.WIDE.U32 R8, R13, R18, RZ ;  /* 0x000000120d087225 */ /* 0x000fc800078e00ff */
[----:B------:R-:W-:Y:S01]  /*0f30*/  IMAD.X R13, RZ, RZ, RZ, P0 ;  /* 0x000000ffff0d7224 */ /* 0x000fe200000e06ff */
[----:B------:R-:W-:Y:S01]  /*0f40*/  IADD3 RZ, P0, R9, R10, RZ ;  /* 0x0000000a09ff7210 */ /* 0x000fe20007f1e0ff */
[----:B------:R-:W-:-:S04]  /*0f50*/  IMAD.MOV.U32 R12, RZ, RZ, R11 ;  /* 0x000000ffff0c7224 */ /* 0x000fc800078e000b */
[----:B------:R-:W-:-:S08]  /*0f60*/  IMAD.WIDE.U32.X R8, R15, R19, R12, P0 ;  /* 0x000000130f087225 */ /* 0x000fd000000e040c */
.L_x_13:
[----:B------:R-:W1:Y:S01]  /*0f70*/  LDC.64 R28, c[0x0][0x640] ;  /* 0x00019000ff1c7b82 */ /* 0x000e620000000a00 */
[-CC-:B------:R-:W-:Y:S01]  /*0f80*/  SHF.R.U64 R32, R8, R22.reuse, R9.reuse ;  /* 0x0000001608207219 */ /* 0x180fe20000001209 */
[----:B------:R-:W-:Y:S01]  /*0f90*/  IMAD.MOV.U32 R31, RZ, RZ, 0x1 ;  /* 0x00000001ff1f7424 */ /* 0x000fe200078e00ff */
[----:B------:R-:W-:Y:S02]  /*0fa0*/  SHF.R.U32.HI R8, RZ, R22, R9 ;  /* 0x00000016ff087219 */ /* 0x000fe40000011609 */
[----:B------:R-:W-:-:S03]  /*0fb0*/  IADD3 R11, P0, RZ, -R32, RZ ;  /* 0x80000020ff0b7210 */ /* 0x000fc60007f1e0ff */
[----:B0-----:R-:W0:Y:S02]  /*0fc0*/  LDC R12, c[0x0][0x618] ;  /* 0x00018600ff0c7b82 */ /* 0x001e240000000800 */
[----:B------:R-:W-:-:S04]  /*0fd0*/  IMAD.X R9, RZ, RZ, ~R8, P0 ;  /* 0x000000ffff097224 */ /* 0x000fc800000e0e08 */
[-C--:B------:R-:W-:Y:S02]  /*0fe0*/  IMAD R10, R9, R26.reuse, RZ ;  /* 0x0000001a090a7224 */ /* 0x080fe400078e02ff */
[----:B------:R-:W3:Y:S01]  /*0ff0*/  LDC R13, c[0x0][0x608] ;  /* 0x00018200ff0d7b82 */ /* 0x000ee20000000800 */
[----:B------:R-:W-:-:S04]  /*1000*/  IMAD.WIDE.U32 R8, R11, R26, R16 ;  /* 0x0000001a0b087225 */ /* 0x000fc800078e0010 */
[----:B------:R-:W-:-:S03]  /*1010*/  IMAD R11, R11, R27, R10 ;  /* 0x0000001b0b0b7224 */ /* 0x000fc600078e020a */
[----:B------:R-:W4:Y:S01]  /*1020*/  LDC R18, c[0x0][0x658] ;  /* 0x00019600ff127b82 */ /* 0x000f220000000800 */
[----:B------:R-:W-:Y:S01]  /*1030*/  IMAD.IADD R9, R9, 0x1, R11 ;  /* 0x0000000109097824 */ /* 0x000fe200078e020b */
[----:B-1----:R-:W-:Y:S01]  /*1040*/  ISETP.NE.U32.AND P0, PT, R28, RZ, PT ;  /* 0x000000ff1c00720c */ /* 0x002fe20003f05070 */
[----:B------:R-:W-:-:S03]  /*1050*/  IMAD.MOV.U32 R11, RZ, RZ, -0x1 ;  /* 0xffffffffff0b7424 */ /* 0x000fc600078e00ff */
[----:B------:R-:W-:Y:S02]  /*1060*/  ISETP.NE.AND.EX P0, PT, R29, RZ, PT, P0 ;  /* 0x000000ff1d00720c */ /* 0x000fe40003f05300 */
[----:B------:R-:W1:Y:S01]  /*1070*/  LDC R27, c[0x0][0x600] ;  /* 0x00018000ff1b7b82 */ /* 0x000e620000000800 */
[-CC-:B0-----:R-:W-:Y:S02]  /*1080*/  SHF.R.U64 R25, R8, R12.reuse, R9.reuse ;  /* 0x0000000c08197219 */ /* 0x181fe40000001209 */
[----:B------:R-:W-:-:S05]  /*1090*/  SHF.R.U32.HI R8, RZ, R12, R9 ;  /* 0x0000000cff087219 */ /* 0x000fca0000011609 */
[----:B------:R-:W0:Y:S01]  /*10a0*/  LDC R22, c[0x0][0x648] ;  /* 0x00019200ff167b82 */ /* 0x000e220000000800 */
[-CC-:B---3--:R-:W-:Y:S02]  /*10b0*/  SHF.R.U64 R34, R25, R13.reuse, R8.reuse ;  /* 0x0000000d19227219 */ /* 0x188fe40000001208 */
[----:B------:R-:W-:-:S05]  /*10c0*/  SHF.R.U32.HI R9, RZ, R13, R8 ;  /* 0x0000000dff097219 */ /* 0x000fca0000011608 */
[----:B------:R-:W3:Y:S01]  /*10d0*/  LDC R26, c[0x0][0x638] ;  /* 0x00018e00ff1a7b82 */ /* 0x000ee20000000800 */
[-C--:B----4-:R-:W-:Y:S02]  /*10e0*/  SHF.L.U32 R8, R11, R18.reuse, RZ ;  /* 0x000000120b087219 */ /* 0x090fe400000006ff */
[--C-:B------:R-:W-:Y:S02]  /*10f0*/  SHF.R.U64 R36, R34, R18, R9.reuse ;  /* 0x0000001222247219 */ /* 0x100fe40000001209 */
[----:B------:R-:W-:Y:S02]  /*1100*/  LOP3.LUT R15, RZ, R8, RZ, 0x33, !PT ;  /* 0x00000008ff0f7212 */ /* 0x000fe400078e33ff */
[----:B------:R-:W-:Y:S01]  /*1110*/  SHF.R.U32.HI R9, RZ, R18, R9 ;  /* 0x00000012ff097219 */ /* 0x000fe20000011609 */
[----:B------:R-:W4:Y:S01]  /*1120*/  LDC R30, c[0x0][0x610] ;  /* 0x00018400ff1e7b82 */ /* 0x000f220000000800 */
[----:B------:R-:W-:Y:S01]  /*1130*/  IMAD.MOV.U32 R8, RZ, RZ, R36 ;  /* 0x000000ffff087224 */ /* 0x000fe200078e0024 */
[----:B------:R-:W-:Y:S06]  /*1140*/  @!P0 BRA `(.L_x_14) ;  /* 0x0000000000288947 */ /* 0x000fec0003800000 */
[----:B------:R-:W2:Y:S02]  /*1150*/  LDC R13, c[0x0][0x64c] ;  /* 0x00019300ff0d7b82 */ /* 0x000ea40000000800 */
[----:B--2---:R-:W-:-:S05]  /*1160*/  IADD3 R13, P0, R36, R13, RZ ;  /* 0x0000000d240d7210 */ /* 0x004fca0007f1e0ff */
        /* <DEDUP_REMOVED lines=8> */
.L_x_14:
[----:B0-----:R-:W-:Y:S01]  /*11f0*/  SHF.R.U64 R9, R8, R22, R9 ;  /* 0x0000001608097219 */ /* 0x001fe20000001209 */
[----:B-1----:R-:W-:Y:S01]  /*1200*/  VIADD R10, R27, 0xffffffff ;  /* 0xffffffff1b0a7836 */ /* 0x002fe20000000000 */
[----:B------:R-:W-:Y:S01]  /*1210*/  SHF.L.U32 R7, R31, R18, RZ ;  /* 0x000000121f077219 */ /* 0x000fe200000006ff */
[----:B------:R-:W-:Y:S01]  /*1220*/  @P1 IMAD R20, R21, R24, R6 ;  /* 0x0000001815141224 */ /* 0x000fe200078e0206 */
[----:B------:R-:W-:Y:S01]  /*1230*/  LOP3.LUT R8, R34, R15, RZ, 0xc0, !PT ;  /* 0x0000000f22087212 */ /* 0x000fe200078ec0ff */
[----:B------:R-:W-:Y:S01]  /*1240*/  IMAD.MOV R11, RZ, RZ, -R9 ;  /* 0x000000ffff0b7224 */ /* 0x000fe200078e0a09 */
[----:B------:R-:W-:Y:S01]  /*1250*/  LOP3.LUT R10, R25, R10, RZ, 0xc0, !PT ;  /* 0x0000000a190a7212 */ /* 0x000fe200078ec0ff */
[----:B------:R-:W-:Y:S02]  /*1260*/  IMAD.MOV.U32 R18, RZ, RZ, R32 ;  /* 0x000000ffff127224 */ /* 0x000fe400078e0020 */
[----:B------:R-:W-:Y:S02]  /*1270*/  IMAD R7, R7, R9, R8 ;  /* 0x0000000907077224 */ /* 0x000fe400078e0208 */
[----:B---3--:R-:W-:-:S02]  /*1280*/  IMAD R6, R11, R26, R36 ;  /* 0x0000001a0b067224 */ /* 0x008fc400078e0224 */
[----:B----4-:R-:W-:Y:S02]  /*1290*/  IMAD R22, R7, R30, R20 ;  /* 0x0000001e07167224 */ /* 0x010fe400078e0214 */
[----:B------:R-:W-:Y:S02]  /*12a0*/  IMAD R7, R6, R27, R10 ;  /* 0x0000001b06077224 */ /* 0x000fe400078e020a */
[----:B------:R-:W-:-:S03]  /*12b0*/  IMAD.MOV.U32 R8, RZ, RZ, 0x1 ;  /* 0x00000001ff087424 */ /* 0x000fc600078e00ff */
[----:B------:R-:W-:Y:S02]  /*12c0*/  SEL R19, R7, R22, !P1 ;  /* 0x0000001607137207 */ /* 0x000fe40004800000 */
[----:B------:R-:W-:-:S07]  /*12d0*/  SEL R22, R22, R7, !P1 ;  /* 0x0000000716167207 */ /* 0x000fce0004800000 */
.L_x_12:
[----:B------:R-:W-:Y:S05]  /*12e0*/  @!P3 BRA `(.L_x_15) ;  /* 0x00000000000cb947 */ /* 0x000fea0003800000 */
[----:B------:R-:W-:Y:S01]  /*12f0*/  UCGABAR_WAIT ;  /* 0x0000000000007dc7 */ /* 0x000fe20008000000 */
[----:B------:R-:W-:Y:S01]  /*1300*/  CCTL.IVALL ;  /* 0x00000000ff00798f */ /* 0x000fe20002000000 */
[----:B------:R-:W-:Y:S05]  /*1310*/  BRA `(.L_x_16) ;  /* 0x0000000000047947 */ /* 0x000fea0003800000 */
.L_x_15:
[----:B------:R-:W-:Y:S06]  /*1320*/  BAR.SYNC.DEFER_BLOCKING 0x0 ;  /* 0x0000000000007b1d */ /* 0x000fec0000010000 */
.L_x_16:
[----:B------:R-:W-:Y:S05]  /*1330*/  @!P2 BRA `(.L_x_17) ;  /* 0x00000044006ca947 */ /* 0x000fea0003800000 */
[----:B------:R-:W-:-:S13]  /*1340*/  ISETP.GT.U32.AND P0, PT, R33, 0x1, PT ;  /* 0x000000012100780c */ /* 0x000fda0003f04070 */
[----:B------:R-:W-:Y:S05]  /*1350*/  @P0 EXIT ;  /* 0x000000000000094d */ /* 0x000fea0003800000 */
.L_x_18:
[----:B------:R-:W-:-:S08]  /*1360*/  NOP ;  /* 0x0000000000007918 */ /* 0x000fd00000000000 */
[----:B------:R-:W1:Y:S02]  /*1370*/  USETMAXREG.TRY_ALLOC.CTAPOOL UP0, 0xe8 ;  /* 0x000000e8000079c8 */ /* 0x000e640008000600 */
[----:B-1----:R-:W-:-:S13]  /*1380*/  PLOP3.LUT P0, PT, PT, PT, UP0, 0x80, 0x0 ;  /* 0x000000000000781c */ /* 0x002fda0003f0f008 */
[----:B------:R-:W-:Y:S05]  /*1390*/  @!P0 BRA `(.L_x_18) ;  /* 0xfffffffc00f08947 */ /* 0x000fea000383ffff */
[----:B------:R-:W-:-:S13]  /*13a0*/  LOP3.LUT P0, RZ, R8, 0xff, RZ, 0xc0, !PT ;  /* 0x000000ff08ff7812 */ /* 0x000fda000780c0ff */
[----:B------:R-:W-:Y:S05]  /*13b0*/  @!P0 EXIT ;  /* 0x000000000000894d */ /* 0x000fea0003800000 */
[----:B------:R-:W3:Y:S01]  /*13c0*/  LDL.64 R10, [R1] ;  /* 0x00000000010a7983 */ /* 0x000ee20000100a00 */
[----:B------:R-:W1:Y:S01]  /*13d0*/  S2UR UR4, SR_CgaCtaId ;  /* 0x00000000000479c3 */ /* 0x000e620000008800 */
[CC--:B------:R-:W-:Y:S01]  /*13e0*/  LEA.HI R5, R3.reuse, R4.reuse, RZ, 0x2 ;  /* 0x0000000403057211 */ /* 0x0c0fe200078f10ff */
[----:B------:R-:W-:Y:S01]  /*13f0*/  UMOV UR41, 0x400 ;  /* 0x0000040000297882 */ /* 0x000fe20000000000 */
[----:B------:R-:W-:Y:S01]  /*1400*/  UISETP.LT.AND UP0, UPT, UR40, 0x1, UPT ;  /* 0x000000012800788c */ /* 0x000fe2000bf01270 */
[----:B------:R-:W-:Y:S01]  /*1410*/  LEA.HI R3, R3, R4, RZ, 0x5 ;  /* 0x0000000403037211 */ /* 0x000fe200078f28ff */
[----:B------:R-:W-:Y:S01]  /*1420*/  UIADD3 UR5, UR43, -0x1, URZ ;  /* 0xffffffff2b057890 */ /* 0x000fe2000fffe03f */
[--C-:B------:R-:W-:Y:S01]  /*1430*/  SHF.R.S32.HI R92, RZ, 0x2, R5.reuse ;  /* 0x00000002ff5c7819 */ /* 0x100fe20000011405 */
[----:B------:R-:W-:Y:S01]  /*1440*/  USEL UR42, UR40, 0x1, UP0 ;  /* 0x00000001282a7887 */ /* 0x000fe20008000000 */
[----:B--2---:R-:W2:Y:S01]  /*1450*/  LDC R91, c[0x0][0x658] ;  /* 0x00019600ff5b7b82 */ /* 0x004ea20000000800 */
[----:B------:R-:W-:Y:S01]  /*1460*/  SHF.R.S32.HI R7, RZ, 0x1f, R5 ;  /* 0x0000001fff077819 */ /* 0x000fe20000011405 */
[----:B------:R-:W-:Y:S01]  /*1470*/  UISETP.NE.AND UP0, UPT, UR5, URZ, UPT ;  /* 0x0000003f0500728c */ /* 0x000fe2000bf05270 */
[----:B------:R-:W-:Y:S01]  /*1480*/  LOP3.LUT R5, R5, 0xfffffffc, RZ, 0xc0, !PT ;  /* 0xfffffffc05057812 */ /* 0x000fe200078ec0ff */
[----:B------:R-:W-:Y:S01]  /*1490*/  IMAD.MOV.U32 R6, RZ, RZ, 0x1 ;  /* 0x00000001ff067424 */ /* 0x000fe200078e00ff */
[----:B------:R-:W-:Y:S01]  /*14a0*/  LEA.HI R7, R7, R92, RZ, 0x3 ;  /* 0x0000005c07077211 */ /* 0x000fe200078f18ff */
[----:B------:R-:W-:Y:S01]  /*14b0*/  USEL UR7, URZ, 0x1, UP0 ;  /* 0x000000013f077887 */ /* 0x000fe20008000000 */
[----:B------:R-:W-:Y:S01]  /*14c0*/  SHF.R.S32.HI R3, RZ, 0x5, R3 ;  /* 0x00000005ff037819 */ /* 0x000fe20000011403 */
[----:B------:R-:W4:Y:S01]  /*14d0*/  LDC R96, c[0x0][0x288] ;  /* 0x0000a200ff607b82 */ /* 0x000f220000000800 */
[----:B------:R-:W-:Y:S01]  /*14e0*/  LOP3.LUT R7, R7, 0xfffffff8, RZ, 0xc0, !PT ;  /* 0xfffffff807077812 */ /* 0x000fe200078ec0ff */
[----:B------:R-:W-:Y:S01]  /*14f0*/  IMAD.IADD R5, R4, 0x1, -R5 ;  /* 0x0000000104057824 */ /* 0x000fe200078e0a05 */
[----:B------:R-:W-:Y:S01]  /*1500*/  ULDC UR8, c[0x0][0x284] ;  /* 0x0000a10000087ab9 */ /* 0x000fe20000000800 */
[----:B------:R-:W-:Y:S01]  /*1510*/  IMAD.MOV.U32 R4, RZ, RZ, -0x1 ;  /* 0xffffffffff047424 */ /* 0x000fe200078e00ff */
[----:B------:R-:W-:Y:S01]  /*1520*/  USHF.L.U32 UR47, UR40, 0x1, URZ ;  /* 0x00000001282f7899 */ /* 0x000fe2000800063f */
[----:B------:R-:W-:Y:S01]  /*1530*/  IMAD.IADD R92, R92, 0x1, -R7 ;  /* 0x000000015c5c7824 */ /* 0x000fe200078e0a07 */
[----:B------:R-:W-:Y:S01]  /*1540*/  UIADD3 UR42, -UR42, UR40, URZ ;  /* 0x000000282a2a7290 */ /* 0x000fe2000fffe13f */
[----:B------:R-:W-:Y:S01]  /*1550*/  IMAD.SHL.U32 R94, R5, 0x2, RZ ;  /* 0x00000002055e7824 */ /* 0x000fe200078e00ff */
[----:B-1----:R-:W-:Y:S01]  /*1560*/  ULEA UR41, UR4, UR41, 0x18 ;  /* 0x0000002904297291 */ /* 0x002fe2000f8ec03f */
[C-C-:B------:R-:W-:Y:S01]  /*1570*/  IMAD R99, R3.reuse, -0x10, -R92.reuse ;  /* 0xfffffff003637824 */ /* 0x140fe200078e0a5c */
[----:B------:R-:W-:Y:S01]  /*1580*/  USHF.L.U32 UR4, UR5, 0x3, URZ ;  /* 0x0000000305047899 */ /* 0x000fe2000800063f */
[--C-:B------:R-:W-:Y:S01]  /*1590*/  SHF.R.S32.HI R93, RZ, 0x1f, R92.reuse ;  /* 0x0000001fff5d7819 */ /* 0x100fe2000001145c */
[----:B------:R-:W-:Y:S01]  /*15a0*/  UIADD3 UR5, UR41, 0x100, URZ ;  /* 0x0000010029057890 */ /* 0x000fe2000fffe03f */
[----:B------:R-:W-:Y:S01]  /*15b0*/  IMAD.U32 R102, RZ, RZ, UR7 ;  /* 0x00000007ff667e24 */ /* 0x000fe2000f8e00ff */
[----:B------:R-:W-:Y:S01]  /*15c0*/  UIADD3 UR6, UR41, 0x1900, URZ ;  /* 0x0000190029067890 */ /* 0x000fe2000fffe03f */
[-C--:B--2---:R-:W-:Y:S01]  /*15d0*/  SHF.L.U32 R4, R4, R91.reuse, RZ ;  /* 0x0000005b04047219 */ /* 0x084fe200000006ff */
[----:B------:R-:W-:Y:S01]  /*15e0*/  USHF.R.U32.HI UR5, URZ, 0x4, UR5 ;  /* 0x000000043f057899 */ /* 0x000fe20008011605 */
[----:B------:R-:W-:Y:S01]  /*15f0*/  IMAD.WIDE R92, R3, 0x10, R92 ;  /* 0x00000010035c7825 */ /* 0x000fe200078e025c */
[----:B------:R-:W-:Y:S01]  /*1600*/  USHF.R.U32.HI UR6, URZ, 0x4, UR6 ;  /* 0x000000043f067899 */ /* 0x000fe20008011606 */
[----:B------:R-:W-:Y:S01]  /*1610*/  SHF.L.U32 R91, R6, R91, RZ ;  /* 0x0000005b065b7219 */ /* 0x000fe200000006ff */
[----:B------:R-:W-:Y:S01]  /*1620*/  UIADD3 UR48, UR41, 0x40, URZ ;  /* 0x0000004029307890 */ /* 0x000fe2000fffe03f */
[----:B------:R-:W-:Y:S01]  /*1630*/  LOP3.LUT R97, RZ, R4, RZ, 0x33, !PT ;  /* 0x00000004ff617212 */ /* 0x000fe200078e33ff */
[----:B------:R-:W-:Y:S01]  /*1640*/  ULOP3.LUT UR4, UR4, 0x8, URZ, 0xc0, !UPT ;  /* 0x0000000804047892 */ /* 0x000fe2000f8ec03f */
[----:B----4-:R-:W-:Y:S01]  /*1650*/  IMAD R96, R5, -0x2, R96 ;  /* 0xfffffffe05607824 */ /* 0x010fe200078e0260 */
[----:B------:R-:W-:Y:S01]  /*1660*/  ULOP3.LUT UR5, UR5, 0x3fff, URZ, 0xc0, !UPT ;  /* 0x00003fff05057892 */ /* 0x000fe2000f8ec03f */
[----:B------:R-:W-:Y:S01]  /*1670*/  SHF.R.S32.HI R95, RZ, 0x1f, R94 ;  /* 0x0000001fff5f7819 */ /* 0x000fe2000001145e */
[----:B------:R-:W-:Y:S01]  /*1680*/  ULOP3.LUT UR6, UR6, 0x3fff, URZ, 0xc0, !UPT ;  /* 0x00003fff06067892 */ /* 0x000fe2000f8ec03f */
[----:B------:R-:W-:Y:S01]  /*1690*/  VIADD R99, R99, UR8 ;  /* 0x0000000863637c36 */ /* 0x000fe20008000000 */
[----:B------:R-:W-:-:S02]  /*16a0*/  ULEA UR43, UR43, UR48, 0x3 ;  /* 0x000000302b2b7291 */ /* 0x000fc4000f8e183f */
[----:B------:R-:W-:Y:S02]  /*16b0*/  ULOP3.LUT UR49, UR4, 0x8, URZ, 0x3c, !UPT ;  /* 0x0000000804317892 */ /* 0x000fe4000f8e3c3f */
[----:B------:R-:W-:Y:S02]  /*16c0*/  ULOP3.LUT UR44, UR4, 0x18, URZ, 0x3c, !UPT ;  /* 0x00000018042c7892 */ /* 0x000fe4000f8e3c3f */
[----:B------:R-:W-:Y:S02]  /*16d0*/  ULOP3.LUT UR45, UR5, 0x10000, URZ, 0xfc, !UPT ;  /* 0x00010000052d7892 */ /* 0x000fe4000f8efc3f */
[----:B------:R-:W-:Y:S01]  /*16e0*/  ULOP3.LUT UR46, UR6, 0x10000, URZ, 0xfc, !UPT ;  /* 0x00010000062e7892 */ /* 0x000fe2000f8efc3f */
[----:B---3--:R-:W-:-:S11]  /*16f0*/  SHF.L.U64.HI R98, R10, 0x1, R0 ;  /* 0x000000010a627819 */ /* 0x008fd60000010200 */
.L_x_170:
[----:B------:R-:W-:-:S04]  /*1700*/  SHF.L.U32 R0, R102, 0x1f, RZ ;  /* 0x0000001f66007819 */ /* 0x000fc800000006ff */
[----:B------:R-:W1:Y:S02]  /*1710*/  SYNCS.PHASECHK.TRANS64.TRYWAIT P0, [UR43+-0x8], R0 ;  /* 0xfffff800ff0075a7 */ /* 0x000e64000800016b */
[----:B-1-3--:R-:W-:Y:S05]  /*1720*/  @!P0 BRA `(.L_x_19) ;  /* 0x0000005000548947 */ /* 0x00afea0003800000 */
.L_x_191:
[----:B------:R-:W-:Y:S02]  /*1730*/  ULDC UR4, c[0x0][0x28c] ;  /* 0x0000a30000047ab9 */ /* 0x000fe40000000800 */
[----:B------:R-:W-:-:S13]  /*1740*/  ISETP.LT.AND P0, PT, RZ, UR4, PT ;  /* 0x00000004ff007c0c */ /* 0x000fda000bf01270 */
[----:B------:R-:W-:Y:S05]  /*1750*/  @P0 BRA `(.L_x_20) ;  /* 0x0000000000400947 */ /* 0x000fea0003800000 */
[----:B-1----:R-:W-:Y:S01]  /*1760*/  MOV R0, 0x0 ;  /* 0x0000000000007802 */ /* 0x002fe20000000f00 */
[----:B------:R-:W-:Y:S01]  /*1770*/  ULDC.64 UR4, c[0x4][0x68] ;  /* 0x01001a0000047ab9 */ /* 0x000fe20000000a00 */
[----:B------:R-:W-:Y:S01]  /*1780*/  ULDC.64 UR6, c[0x4][0x8] ;  /* 0x0100020000067ab9 */ /* 0x000fe20000000a00 */
[----:B------:R-:W-:Y:S01]  /*1790*/  IMAD.U32 R4, RZ, RZ, UR4 ;  /* 0x00000004ff047e24 */ /* 0x000fe2000f8e00ff */
[----:B------:R1:W2:Y:S01]  /*17a0*/  LDC.64 R14, c[0x4][R0] ;  /* 0x01000000000e7b82 */ /* 0x0002a20000000a00 */
[----:B------:R-:W-:Y:S01]  /*17b0*/  IMAD.U32 R5, RZ, RZ, UR5 ;  /* 0x00000005ff057e24 */ /* 0x000fe2000f8e00ff */
[----:B------:R-:W-:Y:S01]  /*17c0*/  ULDC.64 UR4, c[0x4][0x70] ;  /* 0x01001c0000047ab9 */ /* 0x000fe20000000a00 */
[----:B------:R-:W-:Y:S02]  /*17d0*/  IMAD.U32 R10, RZ, RZ, UR6 ;  /* 0x00000006ff0a7e24 */ /* 0x000fe4000f8e00ff */
[----:B------:R-:W-:Y:S02]  /*17e0*/  IMAD.U32 R6, RZ, RZ, UR4 ;  /* 0x00000004ff067e24 */ /* 0x000fe4000f8e00ff */
[----:B------:R-:W-:-:S02]  /*17f0*/  IMAD.U32 R7, RZ, RZ, UR5 ;  /* 0x00000005ff077e24 */ /* 0x000fc4000f8e00ff */
[----:B------:R-:W-:Y:S02]  /*1800*/  IMAD.U32 R11, RZ, RZ, UR7 ;  /* 0x00000007ff0b7e24 */ /* 0x000fe4000f8e00ff */
[----:B------:R-:W-:Y:S02]  /*1810*/  IMAD.MOV.U32 R8, RZ, RZ, 0x1e1 ;  /* 0x000001e1ff087424 */ /* 0x000fe400078e00ff */
[----:B0-----:R-:W-:Y:S02]  /*1820*/  IMAD.MOV.U32 R12, RZ, RZ, 0x1 ;  /* 0x00000001ff0c7424 */ /* 0x001fe400078e00ff */
[----:B-1----:R-:W-:-:S07]  /*1830*/  IMAD.MOV.U32 R13, RZ, RZ, RZ ;  /* 0x000000ffff0d7224 */ /* 0x002fce00078e00ff */
[----:B------:R-:W-:-:S07]  /*1840*/  LEPC R20, `(.L_x_20) ;  /* 0x000000001014794e */ /* 0x000fce0000000000 */
[----:B--2--5:R-:W-:Y:S05]  /*1850*/  CALL.ABS.NOINC R14 ;  /* 0x000000000e007343 */ /* 0x024fea0003c00000 */
.L_x_20:
[----:B-1----:R-:W-:-:S04]  /*1860*/  LOP3.LUT R0, R23, 0x1, RZ, 0xfc, !PT ;  /* 0x0000000117007812 */ /* 0x002fc800078efcff */
[----:B------:R-:W-:-:S13]  /*1870*/  ISETP.NE.AND P0, PT, R0, 0x3, PT ;  /* 0x000000030000780c */ /* 0x000fda0003f05270 */
[----:B------:R-:W-:Y:S05]  /*1880*/  @!P0 BRA `(.L_x_21) ;  /* 0x0000000000048947 */ /* 0x000fea0003800000 */
[----:B------:R-:W-:Y:S01]  /*1890*/  BPT.TRAP 0x1 ;  /* 0x000000040000795c */ /* 0x000fe20000300000 */
.L_x_21:
[----:B------:R-:W-:Y:S02]  /*18a0*/  IMAD.U32 R3, RZ, RZ, UR39 ;  /* 0x00000027ff037e24 */ /* 0x000fe4000f8e00ff */
[----:B------:R-:W-:-:S03]  /*18b0*/  IMAD.U32 R0, RZ, RZ, UR38 ;  /* 0x00000026ff007e24 */ /* 0x000fc6000f8e00ff */
[----:B------:R-:W-:Y:S02]  /*18c0*/  LEA R3, R3, UR41, 0x3 ;  /* 0x0000002903037c11 */ /* 0x000fe4000f8e18ff */
[----:B------:R-:W-:-:S04]  /*18d0*/  SHF.L.U32 R0, R0, 0x1f, RZ ;  /* 0x0000001f00007819 */ /* 0x000fc800000006ff */
[----:B------:R1:W2:Y:S01]  /*18e0*/  SYNCS.PHASECHK.TRANS64.TRYWAIT P1, [R3+URZ], R0 ;  /* 0x00000000030075a7 */ /* 0x0002a2000802017f */
[----:B------:R-:W-:Y:S05]  /*18f0*/  @!P0 BRA `(.L_x_22) ;  /* 0x0000000000048947 */ /* 0x000fea0003800000 */
[----:B------:R-:W-:Y:S01]  /*1900*/  BPT.TRAP 0x1 ;  /* 0x000000040000795c */ /* 0x000fe20000300000 */
.L_x_22:
[----:B--2---:R-:W-:Y:S05]  /*1910*/  @P1 BRA `(.L_x_23) ;  /* 0x0000000000081947 */ /* 0x004fea0003800000 */
[----:B------:R-:W2:Y:S02]  /*1920*/  SYNCS.PHASECHK.TRANS64.TRYWAIT P1, [R3+URZ], R0 ;  /* 0x00000000030075a7 */ /* 0x000ea4000802017f */
[----:B--2---:R-:W-:Y:S05]  /*1930*/  @!P1 BRA `(.L_x_24) ;  /* 0x0000004c00e89947 */ /* 0x004fea0003800000 */
.L_x_23:
[----:B------:R-:W-:Y:S05]  /*1940*/  WARPSYNC.ALL ;  /* 0x0000000000007948 */ /* 0x000fea0003800000 */
[----:B------:R-:W-:Y:S01]  /*1950*/  ULEA UR4, UR39, UR45, 0x7 ;  /* 0x0000002d27047291 */ /* 0x000fe2000f8e383f */
[----:B------:R-:W-:Y:S01]  /*1960*/  WARPGROUP.ARRIVE ;  /* 0x00000000000079c5 */ /* 0x000fe20000000000 */
[----:B------:R-:W-:Y:S01]  /*1970*/  ULEA UR6, UR39, UR46, 0x8 ;  /* 0x0000002e27067291 */ /* 0x000fe2000f8e403f */
[----:B-12---:R-:W-:Y:S01]  /*1980*/  IMAD.U32 R0, RZ, RZ, UR42 ;  /* 0x0000002aff007e24 */ /* 0x006fe2000f8e00ff */
[----:B------:R-:W-:Y:S01]  /*1990*/  UMOV UR5, 0xc0000010 ;  /* 0xc000001000057882 */ /* 0x000fe20000000000 */
[----:B------:R-:W-:-:S03]  /*19a0*/  UMOV UR7, 0xc0000010 ;  /* 0xc000001000077882 */ /* 0x000fc60000000000 */
[----:B------:R-:W-:-:S03]  /*19b0*/  ISETP.GE.AND P1, PT, R0, 0x1, PT ;  /* 0x000000010000780c */ /* 0x000fc60003f26270 */
[----:B------:R-:W-:Y:S03]  /*19c0*/  IGMMA.64x128x32.S8.S8 R24, gdesc[UR4], RZ, !UPT, gsb0 ;  /* 0x03600000041879f1 */ /* 0x000fe6000c0410ff */
[----:B------:R-:W-:-:S07]  /*19d0*/  WARPGROUP.DEPBAR.LE gsb0, 0x0 ;  /* 0x00008000000079c5 */ /* 0x000fce0000010000 */
[----:B------:R-:W-:Y:S05]  /*19e0*/  @!P1 BRA `(.L_x_25) ;  /* 0x0000000000b89947 */ /* 0x000fea0003800000 */
[----:B------:R-:W-:Y:S01]  /*19f0*/  UIADD3 UR4, UR39, 0x1, URZ ;  /* 0x0000000127047890 */ /* 0x000fe2000fffe03f */
[----:B------:R-:W-:Y:S02]  /*1a00*/  IMAD.U32 R0, RZ, RZ, UR42 ;  /* 0x0000002aff007e24 */ /* 0x000fe4000f8e00ff */
[----:B------:R-:W-:Y:S01]  /*1a10*/  IMAD.U32 R3, RZ, RZ, UR39 ;  /* 0x00000027ff037e24 */ /* 0x000fe2000f8e00ff */
[----:B------:R-:W-:-:S04]  /*1a20*/  UISETP.NE.AND UP0, UPT, UR4, 0x3, UPT ;  /* 0x000000030400788c */ /* 0x000fc8000bf05270 */
[----:B------:R-:W-:Y:S02]  /*1a30*/  USEL UR5, URZ, 0x1, UP0 ;  /* 0x000000013f057887 */ /* 0x000fe40008000000 */
[----:B------:R-:W-:Y:S02]  /*1a40*/  USEL UR8, UR4, URZ, UP0 ;  /* 0x0000003f04087287 */ /* 0x000fe40008000000 */
[----:B------:R-:W-:-:S06]  /*1a50*/  ULOP3.LUT UR5, UR38, UR5, URZ, 0x3c, !UPT ;  /* 0x0000000526057292 */ /* 0x000fcc000f8e3c3f */
[----:B------:R-:W-:-:S07]  /*1a60*/  IMAD.U32 R6, RZ, RZ, UR5 ;  /* 0x00000005ff067e24 */ /* 0x000fce000f8e00ff */
.L_x_32:
[----:B------:R-:W-:Y:S05]  /*1a70*/  @!P0 BRA `(.L_x_26) ;  /* 0x0000000000048947 */ /* 0x000fea0003800000 */
[----:B------:R-:W-:Y:S01]  /*1a80*/  BPT.TRAP 0x1 ;  /* 0x000000040000795c */ /* 0x000fe20000300000 */
.L_x_26:
[----:B------:R-:W-:Y:S01]  /*1a90*/  ULEA UR4, UR8, UR41, 0x3 ;  /* 0x0000002908047291 */ /* 0x000fe2000f8e183f */
[----:B------:R-:W-:-:S08]  /*1aa0*/  SHF.L.U32 R4, R6, 0x1f, RZ ;  /* 0x0000001f06047819 */ /* 0x000fd000000006ff */
[----:B------:R1:W2:Y:S01]  /*1ab0*/  SYNCS.PHASECHK.TRANS64.TRYWAIT P1, [UR4], R4 ;  /* 0x00000004ff0075a7 */ /* 0x0002a20008020144 */
[----:B------:R-:W-:Y:S05]  /*1ac0*/  @!P0 BRA `(.L_x_27) ;  /* 0x0000000000048947 */ /* 0x000fea0003800000 */
[----:B------:R-:W-:Y:S01]  /*1ad0*/  BPT.TRAP 0x1 ;  /* 0x000000040000795c */ /* 0x000fe20000300000 */
.L_x_27:
[----:B--2---:R-:W-:Y:S05]  /*1ae0*/  @P1 BRA `(.L_x_28) ;  /* 0x0000000000081947 */ /* 0x004fea0003800000 */
[----:B------:R-:W2:Y:S02]  /*1af0*/  SYNCS.PHASECHK.TRANS64.TRYWAIT P1, [UR4], R4 ;  /* 0x00000004ff0075a7 */ /* 0x000ea40008020144 */
[----:B--2---:R-:W-:Y:S05]  /*1b00*/  @!P1 BRA `(.L_x_29) ;  /* 0x0000004c00889947 */ /* 0x004fea0003800000 */
.L_x_28:
[----:B------:R-:W-:Y:S01]  /*1b10*/  ULEA UR4, UR8, UR45, 0x7 ;  /* 0x0000002d08047291 */ /* 0x000fe2000f8e383f */
[----:B------:R-:W-:Y:S01]  /*1b20*/  WARPGROUP.ARRIVE ;  /* 0x00000000000079c5 */ /* 0x000fe20000000000 */
[----:B------:R-:W-:Y:S01]  /*1b30*/  ULEA UR6, UR8, UR46, 0x8 ;  /* 0x0000002e08067291 */ /* 0x000fe2000f8e403f */
[----:B------:R-:W-:Y:S01]  /*1b40*/  UMOV UR5, 0xc0000010 ;  /* 0xc000001000057882 */ /* 0x000fe20000000000 */
[----:B------:R-:W-:-:S07]  /*1b50*/  UMOV UR7, 0xc0000010 ;  /* 0xc000001000077882 */ /* 0x000fce0000000000 */
[----:B------:R-:W-:Y:S03]  /*1b60*/  IGMMA.64x128x32.S8.S8 R24, gdesc[UR4], R24, gsb0 ;  /* 0x03600000041879f1 */ /* 0x000fe60008041018 */
[----:B------:R-:W-:Y:S02]  /*1b70*/  WARPGROUP.DEPBAR.LE gsb0, 0x0 ;  /* 0x00008000000079c5 */ /* 0x000fe40000010000 */
[----:B------:R-:W-:Y:S05]  /*1b80*/  @!P0 BRA `(.L_x_30) ;  /* 0x0000000000048947 */ /* 0x000fea0003800000 */
[----:B------:R-:W-:Y:S01]  /*1b90*/  BPT.TRAP 0x1 ;  /* 0x000000040000795c */ /* 0x000fe20000300000 */
.L_x_30:
[----:B------:R-:W-:-:S13]  /*1ba0*/  ISETP.NE.AND P1, PT, R101, RZ, PT ;  /* 0x000000ff6500720c */ /* 0x000fda0003f25270 */
[----:B-12---:R-:W-:-:S05]  /*1bb0*/  @P1 LEA R4, R3, UR41, 0x3 ;  /* 0x0000002903041c11 */ /* 0x006fca000f8e18ff */
[----:B------:R-:W-:-:S05]  /*1bc0*/  @P1 VIADD R5, R4, 0x18 ;  /* 0x0000001804051836 */ /* 0x000fca0000000000 */
[----:B------:R-:W-:-:S04]  /*1bd0*/  @P1 PRMT R5, R88, 0x654, R5 ;  /* 0x0000065458051816 */ /* 0x000fc80000000005 */
[----:B------:R1:W-:Y:S01]  /*1be0*/  @P1 SYNCS.ARRIVE.TRANS64.RED.A1T0 RZ, [R5+URZ], RZ ;  /* 0x000000ff05ff19a7 */ /* 0x0003e2000810043f */
[----:B------:R-:W-:-:S13]  /*1bf0*/  ISETP.GT.U32.AND P1, PT, R23, 0x1, PT ;  /* 0x000000011700780c */ /* 0x000fda0003f24070 */
[----:B-1----:R-:W-:Y:S05]  /*1c00*/  @P1 BRA `(.L_x_31) ;  /* 0x0000000000041947 */ /* 0x002fea0003800000 */
[----:B------:R-:W-:Y:S01]  /*1c10*/  BPT.TRAP 0x1 ;  /* 0x000000040000795c */ /* 0x000fe20000300000 */
.L_x_31:
[----:B------:R-:W-:Y:S01]  /*1c20*/  UIADD3 UR8, UR8, 0x1, URZ ;  /* 0x0000000108087890 */ /* 0x000fe2000fffe03f */
[C---:B------:R-:W-:Y:S01]  /*1c30*/  ISETP.GT.AND P2, PT, R0.reuse, 0x1, PT ;  /* 0x000000010000780c */ /* 0x040fe20003f44270 */
[----:B------:R-:W-:Y:S02]  /*1c40*/  VIADD R3, R3, 0x1 ;  /* 0x0000000103037836 */ /* 0x000fe40000000000 */
[----:B------:R-:W-:Y:S01]  /*1c50*/  UISETP.NE.AND UP0, UPT, UR8, 0x3, UPT ;  /* 0x000000030800788c */ /* 0x000fe2000bf05270 */
[----:B------:R-:W-:Y:S02]  /*1c60*/  VIADD R0, R0, 0xffffffff ;  /* 0xffffffff00007836 */ /* 0x000fe40000000000 */
[C---:B------:R-:W-:Y:S01]  /*1c70*/  ISETP.NE.AND P1, PT, R3.reuse, 0x3, PT ;  /* 0x000000030300780c */ /* 0x040fe20003f25270 */
[----:B------:R-:W-:Y:S02]  /*1c80*/  USEL UR4, URZ, 0x1, UP0 ;  /* 0x000000013f047887 */ /* 0x000fe40008000000 */
[----:B------:R-:W-:Y:S01]  /*1c90*/  USEL UR8, UR8, URZ, UP0 ;  /* 0x0000003f08087287 */ /* 0x000fe20008000000 */
[----:B------:R-:W-:-:S03]  /*1ca0*/  SEL R3, R3, RZ, P1 ;  /* 0x000000ff03037207 */ /* 0x000fc60000800000 */
[----:B------:R-:W-:Y:S01]  /*1cb0*/  LOP3.LUT R6, R6, UR4, RZ, 0x3c, !PT ;  /* 0x0000000406067c12 */ /* 0x000fe2000f8e3cff */
[----:B------:R-:W-:Y:S07]  /*1cc0*/  @P2 BRA `(.L_x_32) ;  /* 0xfffffffc00682947 */ /* 0x000fee000383ffff */
.L_x_25:
[----:B------:R-:W1:Y:S01]  /*1cd0*/  LDC R0, c[0x0][0x28c] ;  /* 0x0000a300ff007b82 */ /* 0x000e620000000800 */
[----:B------:R-:W-:-:S04]  /*1ce0*/  IMAD.U32 R3, RZ, RZ, UR49 ;  /* 0x00000031ff037e24 */ /* 0x000fc8000f8e00ff */
[----:B------:R2:W-:Y:S01]  /*1cf0*/  SYNCS.ARRIVE.TRANS64.A1T0 RZ, [R3+UR48], RZ ;  /* 0x000000ff03ff79a7 */ /* 0x0005e20008100030 */
[----:B-1----:R-:W-:-:S13]  /*1d00*/  ISETP.GE.AND P1, PT, R0, 0x1, PT ;  /* 0x000000010000780c */ /* 0x002fda0003f26270 */
[----:B--2---:R-:W-:Y:S05]  /*1d10*/  @!P1 BRA `(.L_x_33) ;  /* 0x0000000000449947 */ /* 0x004fea0003800000 */
[----:B------:R-:W-:Y:S05]  /*1d20*/  @!P0 BRA `(.L_x_34) ;  /* 0x0000000000048947 */ /* 0x000fea0003800000 */
[----:B------:R-:W-:Y:S01]  /*1d30*/  BPT.TRAP 0x1 ;  /* 0x000000040000795c */ /* 0x000fe20000300000 */
.L_x_34:
[----:B------:R-:W-:-:S13]  /*1d40*/  ISETP.NE.AND P0, PT, R101, RZ, PT ;  /* 0x000000ff6500720c */ /* 0x000fda0003f05270 */
[----:B------:R-:W-:-:S05]  /*1d50*/  VOTEU.ANY UP0, P0 ;  /* 0x00000000003f7886 */ /* 0x000fca0000000100 */
[----:B------:R-:W-:-:S06]  /*1d60*/  @UP0 UIADD3 UR4, UR39, UR42, URZ ;  /* 0x0000002a27040290 */ /* 0x000fcc000fffe03f */
[----:B------:R-:W-:Y:S02]  /*1d70*/  IMAD.U32 R4, RZ, RZ, UR4 ;  /* 0x00000004ff047e24 */ /* 0x000fe4000f8e00ff */
[----:B------:R-:W-:Y:S02]  /*1d80*/  IMAD.U32 R3, RZ, RZ, UR4 ;  /* 0x00000004ff037e24 */ /* 0x000fe4000f8e00ff */
[----:B------:R-:W-:-:S05]  /*1d90*/  @P0 IMAD.WIDE.U32 R4, R4, -0x55555555, RZ ;  /* 0xaaaaaaab04040825 */ /* 0x000fca00078e00ff */
[----:B------:R-:W-:-:S05]  /*1da0*/  @P0 SHF.R.U32.HI R0, RZ, 0x1, R5 ;  /* 0x00000001ff000819 */ /* 0x000fca0000011605 */
[----:B------:R-:W-:-:S05]  /*1db0*/  @P0 IMAD R0, R0, -0x3, R3 ;  /* 0xfffffffd00000824 */ /* 0x000fca00078e0203 */
[----:B------:R-:W-:-:S05]  /*1dc0*/  @P0 LEA R0, R0, UR41, 0x3 ;  /* 0x0000002900000c11 */ /* 0x000fca000f8e18ff */
[----:B------:R-:W-:-:S05]  /*1dd0*/  @P0 VIADD R3, R0, 0x18 ;  /* 0x0000001800030836 */ /* 0x000fca0000000000 */
[----:B------:R-:W-:-:S04]  /*1de0*/  @P0 PRMT R3, R88, 0x654, R3 ;  /* 0x0000065458030816 */ /* 0x000fc80000000003 */
[----:B------:R1:W-:Y:S01]  /*1df0*/  @P0 SYNCS.ARRIVE.TRANS64.RED.A1T0 RZ, [R3+URZ], RZ ;  /* 0x000000ff03ff09a7 */ /* 0x0003e2000810043f */
[----:B------:R-:W-:-:S13]  /*1e00*/  ISETP.GT.U32.AND P0, PT, R23, 0x1, PT ;  /* 0x000000011700780c */ /* 0x000fda0003f04070 */
[----:B-1----:R-:W-:Y:S05]  /*1e10*/  @P0 BRA `(.L_x_33) ;  /* 0x0000000000040947 */ /* 0x002fea0003800000 */
[----:B------:R-:W-:Y:S01]  /*1e20*/  BPT.TRAP 0x1 ;  /* 0x000000040000795c */ /* 0x000fe20000300000 */
.L_x_33:
[----:B------:R-:W-:Y:S01]  /*1e30*/  SHF.L.U32 R0, R102, 0x1f, RZ ;  /* 0x0000001f66007819 */ /* 0x000fe200000006ff */
[----:B------:R-:W-:Y:S01]  /*1e40*/  UIADD3 UR39, UR39, UR47, URZ ;  /* 0x0000002f27277290 */ /* 0x000fe2000fffe03f */
[----:B0-----:R-:W-:Y:S01]  /*1e50*/  IMAD.SHL.U32 R13, R19, 0x80, RZ ;  /* 0x00000080130d7824 */ /* 0x001fe200078e00ff */
[----:B------:R-:W-:Y:S01]  /*1e60*/  UISETP.GE.U32.AND UP1, UPT, UR47, 0x3, UPT ;  /* 0x000000032f00788c */ /* 0x000fe2000bf26070 */
[----:B------:R-:W0:Y:S01]  /*1e70*/  SYNCS.PHASECHK.TRANS64.TRYWAIT P0, [UR43+0x8], R0 ;  /* 0x00000800ff0075a7 */ /* 0x000e22000800016b */
[----:B------:R-:W-:Y:S01]  /*1e80*/  UISETP.GT.U32.AND UP0, UPT, UR39, 0x2, UPT ;  /* 0x000000022700788c */ /* 0x000fe2000bf04070 */
[----:B------:R-:W-:Y:S01]  /*1e90*/  SHF.R.S32.HI R11, RZ, 0x1f, R18 ;  /* 0x0000001fff0b7819 */ /* 0x000fe20000011412 */
[----:B------:R-:W-:Y:S02]  /*1ea0*/  UIMAD.WIDE.U32 UR4, UR39, -0x55555555, URZ ;  /* 0xaaaaaaab270478a5 */ /* 0x000fe4000f8e003f */
[----:B------:R-:W-:Y:S02]  /*1eb0*/  UISETP.LT.U32.AND UP0, UPT, UR47, 0x3, UP0 ;  /* 0x000000032f00788c */ /* 0x000fe40008701070 */
[----:B------:R-:W-:-:S02]  /*1ec0*/  USHF.R.U32.HI UR4, URZ, 0x1, UR5 ;  /* 0x000000013f047899 */ /* 0x000fc40008011605 */
[----:B------:R-:W-:Y:S02]  /*1ed0*/  USEL UR6, URZ, 0x1, !UP0 ;  /* 0x000000013f067887 */ /* 0x000fe4000c000000 */
[----:B------:R-:W-:Y:S02]  /*1ee0*/  UIMAD UR39, UR4, -0x3, UR39 ;  /* 0xfffffffd042778a4 */ /* 0x000fe4000f8e0227 */
[----:B------:R-:W-:-:S04]  /*1ef0*/  ULOP3.LUT UR38, UR38, UR6, URZ, 0x3c, !UPT ;  /* 0x0000000626267292 */ /* 0x000fc8000f8e3c3f */
[----:B------:R-:W-:Y:S01]  /*1f00*/  @UP1 ULOP3.LUT UR38, UR38, 0x1, UR4, 0x78, !UPT ;  /* 0x0000000126261892 */ /* 0x000fe2000f8e7804 */
[----:B0-----:R-:W-:Y:S11]  /*1f10*/  @!P0 BRA `(.L_x_35) ;  /* 0x00000048009c8947 */ /* 0x001ff60003800000 */
.L_x_192:
[----:B0-----:R-:W-:Y:S01]  /*1f20*/  IMAD.SHL.U32 R0, R22, 0x40, RZ ;  /* 0x0000004016007824 */ /* 0x001fe200078e00ff */
[----:B------:R-:W-:Y:S01]  /*1f30*/  ULDC UR6, c[0x0][0x284] ;  /* 0x0000a10000067ab9 */ /* 0x000fe20000000800 */
[----:B------:R-:W-:Y:S01]  /*1f40*/  ULDC.64 UR4, c[0x0][0x5d0] ;  /* 0x0001740000047ab9 */ /* 0x000fe20000000a00 */
[----:B------:R-:W-:Y:S01]  /*1f50*/  SHF.R.S32.HI R10, RZ, 0x1f, R13 ;  /* 0x0000001fff0a7819 */ /* 0x000fe2000001140d */
[----:B------:R-:W-:Y:S01]  /*1f60*/  IMAD R3, R11, UR4, RZ ;  /* 0x000000040b037c24 */ /* 0x000fe2000f8e02ff */
[----:B------:R-:W-:Y:S01]  /*1f70*/  ISETP.GE.AND P0, PT, R0, UR6, PT ;  /* 0x0000000600007c0c */ /* 0x000fe2000bf06270 */
[C---:B------:R-:W-:Y:S01]  /*1f80*/  IMAD.WIDE.U32 R4, R18.reuse, UR4, R94 ;  /* 0x0000000412047c25 */ /* 0x040fe2000f8e005e */
[----:B------:R-:W-:Y:S02]  /*1f90*/  ULDC UR4, c[0x0][0x288] ;  /* 0x0000a20000047ab9 */ /* 0x000fe40000000800 */
[C---:B------:R-:W-:Y:S01]  /*1fa0*/  ISETP.GE.OR P0, PT, R13.reuse, UR4, P0 ;  /* 0x000000040d007c0c */ /* 0x040fe20008706670 */
[----:B------:R-:W-:Y:S01]  /*1fb0*/  IMAD R3, R18, UR5, R3 ;  /* 0x0000000512037c24 */ /* 0x000fe2000f8e0203 */
[----:B------:R-:W-:-:S04]  /*1fc0*/  IADD3 R4, P1, R13, R4, RZ ;  /* 0x000000040d047210 */ /* 0x000fc80007f3e0ff */
[----:B------:R-:W-:-:S07]  /*1fd0*/  IADD3.X R5, R10, R5, R3, P1, !PT ;  /* 0x000000050a057210 */ /* 0x000fce0000ffe403 */
[----:B------:R-:W-:Y:S05]  /*1fe0*/  @P0 BRA `(.L_x_36) ;  /* 0x0000003000ac0947 */ /* 0x000fea0003800000 */
[----:B------:R-:W0:Y:S01]  /*1ff0*/  LDC.64 R8, c[0x0][0x5c8] ;  /* 0x00017200ff087b82 */ /* 0x000e220000000a00 */
[----:B------:R-:W-:Y:S01]  /*2000*/  IMAD.WIDE R14, R22, 0x40, R92 ;  /* 0x00000040160e7825 */ /* 0x000fe200078e025c */
[----:B------:R-:W-:Y:S01]  /*2010*/  ULDC.64 UR4, c[0x0][0x5c0] ;  /* 0x0001700000047ab9 */ /* 0x000fe20000000a00 */
[----:B------:R-:W-:Y:S02]  /*2020*/  BSSY B0, `(.L_x_36) ;  /* 0x0000327000007945 */ /* 0x000fe40003800000 */
[----:B------:R-:W-:Y:S02]  /*2030*/  IMAD.IADD R20, R99, 0x1, -R0 ;  /* 0x0000000163147824 */ /* 0x000fe400078e0a00 */
[----:B------:R-:W-:Y:S02]  /*2040*/  IMAD.IADD R19, R96, 0x1, -R13 ;  /* 0x0000000160137824 */ /* 0x000fe400078e0a0d */
[-C--:B0-----:R-:W-:Y:S02]  /*2050*/  IMAD R3, R15, R8.reuse, RZ ;  /* 0x000000080f037224 */ /* 0x081fe400078e02ff */
[----:B------:R-:W-:-:S04]  /*2060*/  IMAD.WIDE.U32 R4, R14, R8, R4 ;  /* 0x000000080e047225 */ /* 0x000fc800078e0004 */
[----:B------:R-:W-:Y:S01]  /*2070*/  IMAD R3, R14, R9, R3 ;  /* 0x000000090e037224 */ /* 0x000fe200078e0203 */
[----:B------:R-:W-:-:S03]  /*2080*/  IADD3 R4, P0, R4, UR4, RZ ;  /* 0x0000000404047c10 */ /* 0x000fc6000ff1e0ff */
[----:B------:R-:W-:Y:S01]  /*2090*/  IMAD.IADD R3, R5, 0x1, R3 ;  /* 0x0000000105037824 */ /* 0x000fe200078e0203 */
[----:B------:R-:W-:-:S04]  /*20a0*/  LEA R6, P1, R8, R4, 0x3 ;  /* 0x0000000408067211 */ /* 0x000fc800078218ff */
[----:B------:R-:W-:Y:S02]  /*20b0*/  IADD3.X R5, R3, UR5, RZ, P0, !PT ;  /* 0x0000000503057c10 */ /* 0x000fe400087fe4ff */
[----:B-----5:R-:W-:Y:S02]  /*20c0*/  ISETP.NE.AND P0, PT, R90, RZ, PT ;  /* 0x000000ff5a00720c */ /* 0x020fe40003f05270 */
[----:B------:R-:W-:-:S11]  /*20d0*/  LEA.HI.X R7, R8, R5, R9, 0x3, P1 ;  /* 0x0000000508077211 */ /* 0x000fd600008f1c09 */
[----:B------:R-:W-:Y:S05]  /*20e0*/  @!P0 BRA `(.L_x_37) ;  /* 0x0000002400608947 */ /* 0x000fea0003800000 */
[----:B------:R-:W0:Y:S01]  /*20f0*/  LDC.64 R104, c[0x0][0x5b0] ;  /* 0x00016c00ff687b82 */ /* 0x000e220000000a00 */
[----:B------:R-:W-:Y:S01]  /*2100*/  ULDC.64 UR4, c[0x0][0x5b8] ;  /* 0x00016e0000047ab9 */ /* 0x000fe20000000a00 */
[----:B------:R-:W-:Y:S01]  /*2110*/  ISETP.GE.AND P1, PT, R20, 0x1, PT ;  /* 0x000000011400780c */ /* 0x000fe20003f26270 */
[C---:B------:R-:W-:Y:S01]  /*2120*/  IMAD.WIDE.U32 R8, R18.reuse, UR4, R94 ;  /* 0x0000000412087c25 */ /* 0x040fe2000f8e005e */
[----:B------:R-:W-:Y:S02]  /*2130*/  BSSY B1, `(.L_x_38) ;  /* 0x000000e000017945 */ /* 0x000fe40003800000 */
[----:B------:R-:W-:Y:S01]  /*2140*/  ISETP.LT.OR P2, PT, R19, 0x1, !P1 ;  /* 0x000000011300780c */ /* 0x000fe20004f41670 */
[----:B------:R-:W-:Y:S01]  /*2150*/  IMAD R3, R11, UR4, RZ ;  /* 0x000000040b037c24 */ /* 0x000fe2000f8e02ff */
[----:B------:R-:W1:Y:S01]  /*2160*/  LDC.64 R106, c[0x0][0x5a8] ;  /* 0x00016a00ff6a7b82 */ /* 0x000e620000000a00 */
[----:B------:R-:W-:Y:S02]  /*2170*/  IADD3 R12, P0, R13, R8, RZ ;  /* 0x000000080d0c7210 */ /* 0x000fe40007f1e0ff */
[----:B------:R-:W-:-:S05]  /*2180*/  IMAD R3, R18, UR5, R3 ;  /* 0x0000000512037c24 */ /* 0x000fca000f8e0203 */
[----:B------:R-:W-:Y:S01]  /*2190*/  IADD3.X R13, R10, R9, R3, P0, !PT ;  /* 0x000000090a0d7210 */ /* 0x000fe200007fe403 */
[-C--:B0-----:R-:W-:Y:S02]  /*21a0*/  IMAD R0, R15, R104.reuse, RZ ;  /* 0x000000680f007224 */ /* 0x081fe400078e02ff */
[----:B------:R-:W-:-:S04]  /*21b0*/  IMAD.WIDE.U32 R8, R14, R104, R12 ;  /* 0x000000680e087225 */ /* 0x000fc800078e000c */
[----:B------:R-:W-:Y:S01]  /*21c0*/  IMAD R21, R14, R105, R0 ;  /* 0x000000690e157224 */ /* 0x000fe200078e0200 */
[----:B-1----:R-:W-:-:S04]  /*21d0*/  IADD3 R8, P0, R8, R106, RZ ;  /* 0x0000006a08087210 */ /* 0x002fc80007f1e0ff */
[----:B------:R-:W-:Y:S01]  /*21e0*/  IADD3.X R9, R107, R9, R21, P0, !PT ;  /* 0x000000096b097210 */ /* 0x000fe200007fe415 */
[----:B------:R-:W-:Y:S08]  /*21f0*/  @P2 BRA `(.L_x_39) ;  /* 0x0000000000042947 */ /* 0x000ff00003800000 */
[----:B------:R0:W5:Y:S02]  /*2200*/  LDG.E.U8 R100, desc[UR36][R8.64] ;  /* 0x0000002408647981 */ /* 0x000164000c1e1100 */
.L_x_39:
[----:B------:R-:W-:Y:S05]  /*2210*/  BSYNC B1 ;  /* 0x0000000000017941 */ /* 0x000fea0003800000 */
.L_x_38:
[----:B-----5:R-:W-:Y:S01]  /*2220*/  LOP3.LUT R0, R100, 0xffff, RZ, 0xc0, !PT ;  /* 0x0000ffff64007812 */ /* 0x020fe200078ec0ff */
[C---:B------:R-:W-:Y:S01]  /*2230*/  IMAD.SHL.U32 R10, R104.reuse, 0x8, RZ ;  /* 0x00000008680a7824 */ /* 0x040fe200078e00ff */
[----:B------:R-:W-:Y:S01]  /*2240*/  SHF.L.U64.HI R11, R104, 0x3, R105 ;  /* 0x00000003680b7819 */ /* 0x000fe20000010269 */
[----:B------:R-:W-:Y:S01]  /*2250*/  BSSY B1, `(.L_x_40) ;  /* 0x000000e000017945 */ /* 0x000fe20003800000 */
[----:B------:R-:W-:Y:S02]  /*2260*/  PRMT R3, R0, 0x8880, RZ ;  /* 0x0000888000037816 */ /* 0x000fe400000000ff */
[----:B------:R-:W-:Y:S01]  /*2270*/  ISETP.GE.AND P0, PT, R20, 0x9, PT ;  /* 0x000000091400780c */ /* 0x000fe20003f06270 */
[----:B------:R-:W-:-:S04]  /*2280*/  IMAD.WIDE.U32 R10, R14, R104, R10 ;  /* 0x000000680e0a7225 */ /* 0x000fc800078e000a */
[----:B------:R-:W-:Y:S01]  /*2290*/  IMAD R0, R3, R90, RZ ;  /* 0x0000005a03007224 */ /* 0x000fe200078e02ff */
[----:B------:R-:W-:Y:S01]  /*22a0*/  IADD3 R10, P3, P4, R12, R106, R10 ;  /* 0x0000006a0c0a7210 */ /* 0x000fe20007c7e00a */
[----:B------:R-:W-:Y:S02]  /*22b0*/  IMAD.IADD R14, R21, 0x1, R11 ;  /* 0x00000001150e7824 */ /* 0x000fe400078e020b */
[----:B------:R-:W-:-:S05]  /*22c0*/  @!P2 IMAD R3, R24, R89, R0 ;  /* 0x000000591803a224 */ /* 0x000fca00078e0200 */
[----:B------:R1:W-:Y:S01]  /*22d0*/  @!P2 STG.E.U8 desc[UR36][R4.64], R3 ;  /* 0x000000030400a986 */ /* 0x0003e2000c101124 */
[----:B------:R-:W-:-:S13]  /*22e0*/  ISETP.LT.OR P2, PT, R19, 0x2, !P1 ;  /* 0x000000021300780c */ /* 0x000fda0004f41670 */
[----:B-1----:R-:W-:Y:S05]  /*22f0*/  @P2 BRA `(.L_x_41) ;  /* 0x00000000000c2947 */ /* 0x002fea0003800000 */
[----:B------:R-:W2:Y:S02]  /*2300*/  LDG.E.U8 R100, desc[UR36][R8.64+0x1] ;  /* 0x0000012408647981 */ /* 0x000ea4000c1e1100 */
[----:B--2---:R-:W-:-:S05]  /*2310*/  PRMT R3, R100, 0x8880, RZ ;  /* 0x0000888064037816 */ /* 0x004fca00000000ff */
[----:B------:R-:W-:-:S07]  /*2320*/  IMAD R0, R3, R90, RZ ;  /* 0x0000005a03007224 */ /* 0x000fce00078e02ff */
.L_x_41:
[----:B------:R-:W-:Y:S05]  /*2330*/  BSYNC B1 ;  /* 0x0000000000017941 */ /* 0x000fea0003800000 */
.L_x_40:
[----:B------:R-:W-:Y:S01]  /*2340*/  IADD3.X R11, R13, R107, R14, P3, P4 ;  /* 0x0000006b0d0b7210 */ /* 0x000fe20001fe840e */
[----:B------:R-:W-:Y:S01]  /*2350*/  @!P2 IMAD R25, R25, R89, R0 ;  /* 0x000000591919a224 */ /* 0x000fe200078e0200 */
[C---:B------:R-:W-:Y:S01]  /*2360*/  ISETP.LT.OR P3, PT, R19.reuse, 0x1, !P0 ;  /* 0x000000011300780c */ /* 0x040fe20004761670 */
[----:B------:R-:W-:Y:S01]  /*2370*/  BSSY B1, `(.L_x_42) ;  /* 0x0000008000017945 */ /* 0x000fe20003800000 */
[C---:B------:R-:W-:Y:S02]  /*2380*/  ISETP.LT.OR P4, PT, R19.reuse, 0x9, !P1 ;  /* 0x000000091300780c */ /* 0x040fe40004f81670 */
[----:B------:R1:W-:Y:S01]  /*2390*/  @!P2 STG.E.U8 desc[UR36][R4.64+0x1], R25 ;  /* 0x000001190400a986 */ /* 0x0003e2000c101124 */
[----:B------:R-:W-:-:S08]  /*23a0*/  ISETP.LT.OR P2, PT, R19, 0x2, !P0 ;  /* 0x000000021300780c */ /* 0x000fd00004741670 */
[----:B------:R-:W-:Y:S05]  /*23b0*/  @P3 BRA `(.L_x_43) ;  /* 0x00000000000c3947 */ /* 0x000fea0003800000 */
[----:B------:R-:W2:Y:S02]  /*23c0*/  LDG.E.U8 R100, desc[UR36][R10.64] ;  /* 0x000000240a647981 */ /* 0x000ea4000c1e1100 */
[----:B--2---:R-:W-:-:S05]  /*23d0*/  PRMT R3, R100, 0x8880, RZ ;  /* 0x0000888064037816 */ /* 0x004fca00000000ff */
[----:B------:R-:W-:-:S07]  /*23e0*/  IMAD R0, R3, R90, RZ ;  /* 0x0000005a03007224 */ /* 0x000fce00078e02ff */
.L_x_43:
[----:B------:R-:W-:Y:S05]  /*23f0*/  BSYNC B1 ;  /* 0x0000000000017941 */ /* 0x000fea0003800000 */
.L_x_42:
[----:B------:R-:W-:Y:S01]  /*2400*/  @!P3 IMAD R3, R26, R89, R0 ;  /* 0x000000591a03b224 */ /* 0x000fe200078e0200 */
[----:B------:R-:W-:Y:S04]  /*2410*/  BSSY B1, `(.L_x_44) ;  /* 0x0000006000017945 */ /* 0x000fe80003800000 */
[----:B------:R2:W-:Y:S01]  /*2420*/  @!P3 STG.E.U8 desc[UR36][R6.64], R3 ;  /* 0x000000030600b986 */ /* 0x0005e2000c101124 */
[----:B------:R-:W-:Y:S05]  /*2430*/  @P2 BRA `(.L_x_45) ;  /* 0x00000000000c2947 */ /* 0x000fea0003800000 */
[----:B------:R-:W2:Y:S02]  /*2440*/  LDG.E.U8 R100, desc[UR36][R10.64+0x1] ;  /* 0x000001240a647981 */ /* 0x000ea4000c1e1100 */
[----:B--2---:R-:W-:-:S05]  /*2450*/  PRMT R3, R100, 0x8880, RZ ;  /* 0x0000888064037816 */ /* 0x004fca00000000ff */
[----:B------:R-:W-:-:S07]  /*2460*/  IMAD R0, R3, R90, RZ ;  /* 0x0000005a03007224 */ /* 0x000fce00078e02ff */
.L_x_45:
[----:B------:R-:W-:Y:S05]  /*2470*/  BSYNC B1 ;  /* 0x0000000000017941 */ /* 0x000fea0003800000 */
.L_x_44:
[----:B------:R-:W-:Y:S01]  /*2480*/  @!P2 IMAD R27, R27, R89, R0 ;  /* 0x000000591b1ba224 */ /* 0x000fe200078e0200 */
[----:B------:R-:W-:Y:S04]  /*2490*/  BSSY B1, `(.L_x_46) ;  /* 0x0000006000017945 */ /* 0x000fe80003800000 */
[----:B------:R3:W-:Y:S01]  /*24a0*/  @!P2 STG.E.U8 desc[UR36][R6.64+0x1], R27 ;  /* 0x0000011b0600a986 */ /* 0x0007e2000c101124 */
[----:B------:R-:W-:Y:S05]  /*24b0*/  @P4 BRA `(.L_x_47) ;  /* 0x00000000000c4947 */ /* 0x000fea0003800000 */
[----:B------:R-:W2:Y:S02]  /*24c0*/  LDG.E.U8 R100, desc[UR36][R8.64+0x8] ;  /* 0x0000082408647981 */ /* 0x000ea4000c1e1100 */
[----:B--2---:R-:W-:-:S05]  /*24d0*/  PRMT R3, R100, 0x8880, RZ ;  /* 0x0000888064037816 */ /* 0x004fca00000000ff */
[----:B------:R-:W-:-:S07]  /*24e0*/  IMAD R0, R3, R90, RZ ;  /* 0x0000005a03007224 */ /* 0x000fce00078e02ff */
.L_x_47:
[----:B------:R-:W-:Y:S05]  /*24f0*/  BSYNC B1 ;  /* 0x0000000000017941 */ /* 0x000fea0003800000 */
.L_x_46:
[C---:B------:R-:W-:Y:S01]  /*2500*/  ISETP.LT.OR P2, PT, R19.reuse, 0xa, !P1 ;  /* 0x0000000a1300780c */ /* 0x040fe20004f41670 */
[----:B--2---:R-:W-:Y:S01]  /*2510*/  @!P4 IMAD R3, R28, R89, R0 ;  /* 0x000000591c03c224 */ /* 0x004fe200078e0200 */
[----:B------:R-:W-:Y:S01]  /*2520*/  BSSY B1, `(.L_x_48) ;  /* 0x0000008000017945 */ /* 0x000fe20003800000 */
[----:B------:R-:W-:-:S03]  /*2530*/  ISETP.LT.OR P3, PT, R19, 0x9, !P0 ;  /* 0x000000091300780c */ /* 0x000fc60004761670 */
[----:B------:R2:W-:Y:S01]  /*2540*/  @!P4 STG.E.U8 desc[UR36][R4.64+0x8], R3 ;  /* 0x000008030400c986 */ /* 0x0005e2000c101124 */
[----:B------:R-:W-:-:S06]  /*2550*/  ISETP.LT.OR P4, PT, R19, 0xa, !P0 ;  /* 0x0000000a1300780c */ /* 0x000fcc0004781670 */
[----:B------:R-:W-:Y:S07]  /*2560*/  @P2 BRA `(.L_x_49) ;  /* 0x00000000000c2947 */ /* 0x000fee0003800000 */
[----:B------:R-:W2:Y:S02]  /*2570*/  LDG.E.U8 R100, desc[UR36][R8.64+0x9] ;  /* 0x0000092408647981 */ /* 0x000ea4000c1e1100 */
[----:B--2---:R-:W-:-:S05]  /*2580*/  PRMT R3, R100, 0x8880, RZ ;  /* 0x0000888064037816 */ /* 0x004fca00000000ff */
[----:B------:R-:W-:-:S07]  /*2590*/  IMAD R0, R3, R90, RZ ;  /* 0x0000005a03007224 */ /* 0x000fce00078e02ff */
.L_x_49:
[----:B------:R-:W-:Y:S05]  /*25a0*/  BSYNC B1 ;  /* 0x0000000000017941 */ /* 0x000fea0003800000 */
.L_x_48:
[----:B------:R-:W-:Y:S01]  /*25b0*/  @!P2 IMAD R29, R29, R89, R0 ;  /* 0x000000591d1da224 */ /* 0x000fe200078e0200 */
[----:B------:R-:W-:Y:S04]  /*25c0*/  BSSY B1, `(.L_x_50) ;  /* 0x0000006000017945 */ /* 0x000fe80003800000 */
[----:B------:R4:W-:Y:S01]  /*25d0*/  @!P2 STG.E.U8 desc[UR36][R4.64+0x9], R29 ;  /* 0x0000091d0400a986 */ /* 0x0009e2000c101124 */
[----:B------:R-:W-:Y:S05]  /*25e0*/  @P3 BRA `(.L_x_51) ;  /* 0x00000000000c3947 */ /* 0x000fea0003800000 */
[----:B------:R-:W2:Y:S02]  /*25f0*/  LDG.E.U8 R100, desc[UR36][R10.64+0x8] ;  /* 0x000008240a647981 */ /* 0x000ea4000c1e1100 */
[----:B--2---:R-:W-:-:S05]  /*2600*/  PRMT R3, R100, 0x8880, RZ ;  /* 0x0000888064037816 */ /* 0x004fca00000000ff */
[----:B------:R-:W-:-:S07]  /*2610*/  IMAD R0, R3, R90, RZ ;  /* 0x0000005a03007224 */ /* 0x000fce00078e02ff */
.L_x_51:
[----:B------:R-:W-:Y:S05]  /*2620*/  BSYNC B1 ;  /* 0x0000000000017941 */ /* 0x000fea0003800000 */
.L_x_50:
[----:B--2---:R-:W-:Y:S01]  /*2630*/  @!P3 IMAD R3, R30, R89, R0 ;  /* 0x000000591e03b224 */ /* 0x004fe200078e0200 */
[----:B------:R-:W-:Y:S04]  /*2640*/  BSSY B1, `(.L_x_52) ;  /* 0x0000006000017945 */ /* 0x000fe80003800000 */
[----:B------:R2:W-:Y:S01]  /*2650*/  @!P3 STG.E.U8 desc[UR36][R6.64+0x8], R3 ;  /* 0x000008030600b986 */ /* 0x0005e2000c101124 */
[----:B------:R-:W-:Y:S05]  /*2660*/  @P4 BRA `(.L_x_53) ;  /* 0x00000000000c4947 */ /* 0x000fea0003800000 */
[----:B------:R-:W2:Y:S02]  /*2670*/  LDG.E.U8 R100, desc[UR36][R10.64+0x9] ;  /* 0x000009240a647981 */ /* 0x000ea4000c1e1100 */
[----:B--2---:R-:W-:-:S05]  /*2680*/  PRMT R3, R100, 0x8880, RZ ;  /* 0x0000888064037816 */ /* 0x004fca00000000ff */
[----:B------:R-:W-:-:S07]  /*2690*/  IMAD R0, R3, R90, RZ ;  /* 0x0000005a03007224 */ /* 0x000fce00078e02ff */
.L_x_53:
[----:B------:R-:W-:Y:S05]  /*26a0*/  BSYNC B1 ;  /* 0x0000000000017941 */ /* 0x000fea0003800000 */
.L_x_52:
[----:B------:R-:W-:Y:S01]  /*26b0*/  ISETP.LT.OR P2, PT, R19, 0x11, !P1 ;  /* 0x000000111300780c */ /* 0x000fe20004f41670 */
[----:B------:R-:W-:Y:S01]  /*26c0*/  @!P4 IMAD R31, R31, R89, R0 ;  /* 0x000000591f1fc224 */ /* 0x000fe200078e0200 */
        /* <DEDUP_REMOVED lines=8> */
.L_x_55:
[----:B------:R-:W-:Y:S05]  /*2750*/  BSYNC B1 ;  /* 0x0000000000017941 */ /* 0x000fea0003800000 */
.L_x_54:
[----:B--2---:R-:W-:Y:S01]  /*2760*/  @!P2 IMAD R3, R32, R89, R0 ;  /* 0x000000592003a224 */ /* 0x004fe200078e0200 */
[----:B------:R-:W-:Y:S04]  /*2770*/  BSSY B1, `(.L_x_56) ;  /* 0x0000006000017945 */ /* 0x000fe80003800000 */
[----:B------:R2:W-:Y:S01]  /*2780*/  @!P2 STG.E.U8 desc[UR36][R4.64+0x10], R3 ;  /* 0x000010030400a986 */ /* 0x0005e2000c101124 */
[----:B------:R-:W-:Y:S05]  /*2790*/  @P3 BRA `(.L_x_57) ;  /* 0x00000000000c3947 */ /* 0x000fea0003800000 */
[----:B------:R-:W2:Y:S02]  /*27a0*/  LDG.E.U8 R100, desc[UR36][R8.64+0x11] ;  /* 0x0000112408647981 */ /* 0x000ea4000c1e1100 */
[----:B--2---:R-:W-:-:S05]  /*27b0*/  PRMT R3, R100, 0x8880, RZ ;  /* 0x0000888064037816 */ /* 0x004fca00000000ff */
[----:B------:R-:W-:-:S07]  /*27c0*/  IMAD R0, R3, R90, RZ ;  /* 0x0000005a03007224 */ /* 0x000fce00078e02ff */
.L_x_57:
[----:B------:R-:W-:Y:S05]  /*27d0*/  BSYNC B1 ;  /* 0x0000000000017941 */ /* 0x000fea0003800000 */
.L_x_56:
[----:B------:R-:W-:Y:S01]  /*27e0*/  @!P3 IMAD R33, R33, R89, R0 ;  /* 0x000000592121b224 */ /* 0x000fe200078e0200 */
[----:B------:R-:W-:Y:S04]  /*27f0*/  BSSY B1, `(.L_x_58) ;  /* 0x0000006000017945 */ /* 0x000fe80003800000 */
[----:B------:R0:W-:Y:S01]  /*2800*/  @!P3 STG.E.U8 desc[UR36][R4.64+0x11], R33 ;  /* 0x000011210400b986 */ /* 0x0001e2000c101124 */
[----:B------:R-:W-:Y:S05]  /*2810*/  @P4 BRA `(.L_x_59) ;  /* 0x00000000000c4947 */ /* 0x000fea0003800000 */
[----:B------:R-:W2:Y:S02]  /*2820*/  LDG.E.U8 R100, desc[UR36][R10.64+0x10] ;  /* 0x000010240a647981 */ /* 0x000ea4000c1e1100 */
[----:B--2---:R-:W-:-:S05]  /*2830*/  PRMT R3, R100, 0x8880, RZ ;  /* 0x0000888064037816 */ /* 0x004fca00000000ff */
[----:B------:R-:W-:-:S07]  /*2840*/  IMAD R0, R3, R90, RZ ;  /* 0x0000005a03007224 */ /* 0x000fce00078e02ff */
.L_x_59:
[----:B------:R-:W-:Y:S05]  /*2850*/  BSYNC B1 ;  /* 0x0000000000017941 */ /* 0x000fea0003800000 */
.L_x_58:
        /* <DEDUP_REMOVED lines=10> */
.L_x_61:
[----:B------:R-:W-:Y:S05]  /*2900*/  BSYNC B1 ;  /* 0x0000000000017941 */ /* 0x000fea0003800000 */
.L_x_60:
[----:B------:R-:W-:Y:S01]  /*2910*/  @!P2 IMAD R35, R35, R89, R0 ;  /* 0x000000592323a224 */ /* 0x000fe200078e0200 */
[----:B------:R-:W-:Y:S04]  /*2920*/  BSSY B1, `(.L_x_62) ;  /* 0x0000006000017945 */ /* 0x000fe80003800000 */
[----:B------:R0:W-:Y:S01]  /*2930*/  @!P2 STG.E.U8 desc[UR36][R6.64+0x11], R35 ;  /* 0x000011230600a986 */ /* 0x0001e2000c101124 */
[----:B------:R-:W-:Y:S05]  /*2940*/  @P3 BRA `(.L_x_63) ;  /* 0x00000000000c3947 */ /* 0x000fea0003800000 */
[----:B------:R-:W2:Y:S02]  /*2950*/  LDG.E.U8 R100, desc[UR36][R8.64+0x18] ;  /* 0x0000182408647981 */ /* 0x000ea4000c1e1100 */
[----:B--2---:R-:W-:-:S05]  /*2960*/  PRMT R3, R100, 0x8880, RZ ;  /* 0x0000888064037816 */ /* 0x004fca00000000ff */
[----:B------:R-:W-:-:S07]  /*2970*/  IMAD R0, R3, R90, RZ ;  /* 0x0000005a03007224 */ /* 0x000fce00078e02ff */
.L_x_63:
[----:B------:R-:W-:Y:S05]  /*2980*/  BSYNC B1 ;  /* 0x0000000000017941 */ /* 0x000fea0003800000 */
.L_x_62:
[----:B--2---:R-:W-:Y:S01]  /*2990*/  @!P3 IMAD R3, R36, R89, R0 ;  /* 0x000000592403b224 */ /* 0x004fe200078e0200 */
[----:B------:R-:W-:Y:S04]  /*29a0*/  BSSY B1, `(.L_x_64) ;  /* 0x0000006000017945 */ /* 0x000fe80003800000 */
[----:B------:R2:W-:Y:S01]  /*29b0*/  @!P3 STG.E.U8 desc[UR36][R4.64+0x18], R3 ;  /* 0x000018030400b986 */ /* 0x0005e2000c101124 */
[----:B------:R-:W-:Y:S05]  /*29c0*/  @P4 BRA `(.L_x_65) ;  /* 0x00000000000c4947 */ /* 0x000fea0003800000 */
[----:B------:R-:W2:Y:S02]  /*29d0*/  LDG.E.U8 R100, desc[UR36][R8.64+0x19] ;  /* 0x0000192408647981 */ /* 0x000ea4000c1e1100 */
[----:B--2---:R-:W-:-:S05]  /*29e0*/  PRMT R3, R100, 0x8880, RZ ;  /* 0x0000888064037816 */ /* 0x004fca00000000ff */
[----:B------:R-:W-:-:S07]  /*29f0*/  IMAD R0, R3, R90, RZ ;  /* 0x0000005a03007224 */ /* 0x000fce00078e02ff */
.L_x_65:
[----:B------:R-:W-:Y:S05]  /*2a00*/  BSYNC B1 ;  /* 0x0000000000017941 */ /* 0x000fea0003800000 */
.L_x_64:
        /* <DEDUP_REMOVED lines=10> */
.L_x_67:
[----:B------:R-:W-:Y:S05]  /*2ab0*/  BSYNC B1 ;  /* 0x0000000000017941 */ /* 0x000fea0003800000 */
.L_x_66:
[----:B--2---:R-:W-:Y:S01]  /*2ac0*/  @!P2 IMAD R3, R38, R89, R0 ;  /* 0x000000592603a224 */ /* 0x004fe200078e0200 */
[----:B------:R-:W-:Y:S04]  /*2ad0*/  BSSY B1, `(.L_x_68) ;  /* 0x0000006000017945 */ /* 0x000fe80003800000 */
[----:B------:R2:W-:Y:S01]  /*2ae0*/  @!P2 STG.E.U8 desc[UR36][R6.64+0x18], R3 ;  /* 0x000018030600a986 */ /* 0x0005e2000c101124 */
[----:B------:R-:W-:Y:S05]  /*2af0*/  @P3 BRA `(.L_x_69) ;  /* 0x00000000000c3947 */ /* 0x000fea0003800000 */
[----:B------:R-:W2:Y:S02]  /*2b00*/  LDG.E.U8 R100, desc[UR36][R10.64+0x19] ;  /* 0x000019240a647981 */ /* 0x000ea4000c1e1100 */
[----:B--2---:R-:W-:-:S05]  /*2b10*/  PRMT R3, R100, 0x8880, RZ ;  /* 0x0000888064037816 */ /* 0x004fca00000000ff */
[----:B------:R-:W-:-:S07]  /*2b20*/  IMAD R0, R3, R90, RZ ;  /* 0x0000005a03007224 */ /* 0x000fce00078e02ff */
.L_x_69:
[----:B------:R-:W-:Y:S05]  /*2b30*/  BSYNC B1 ;  /* 0x0000000000017941 */ /* 0x000fea0003800000 */
.L_x_68:
[----:B------:R-:W-:Y:S01]  /*2b40*/  @!P3 IMAD R39, R39, R89, R0 ;  /* 0x000000592727b224 */ /* 0x000fe200078e0200 */
[----:B------:R-:W-:Y:S04]  /*2b50*/  BSSY B1, `(.L_x_70) ;  /* 0x0000006000017945 */ /* 0x000fe80003800000 */
[----:B------:R0:W-:Y:S01]  /*2b60*/  @!P3 STG.E.U8 desc[UR36][R6.64+0x19], R39 ;  /* 0x000019270600b986 */ /* 0x0001e2000c101124 */
[----:B------:R-:W-:Y:S05]  /*2b70*/  @P4 BRA `(.L_x_71) ;  /* 0x00000000000c4947 */ /* 0x000fea0003800000 */
[----:B------:R-:W2:Y:S02]  /*2b80*/  LDG.E.U8 R100, desc[UR36][R8.64+0x20] ;  /* 0x0000202408647981 */ /* 0x000ea4000c1e1100 */
[----:B--2---:R-:W-:-:S05]  /*2b90*/  PRMT R3, R100, 0x8880, RZ ;  /* 0x0000888064037816 */ /* 0x004fca00000000ff */
[----:B------:R-:W-:-:S07]  /*2ba0*/  IMAD R0, R3, R90, RZ ;  /* 0x0000005a03007224 */ /* 0x000fce00078e02ff */
.L_x_71:
[----:B------:R-:W-:Y:S05]  /*2bb0*/  BSYNC B1 ;  /* 0x0000000000017941 */ /* 0x000fea0003800000 */
.L_x_70:
        /* <DEDUP_REMOVED lines=10> */
.L_x_73:
[----:B------:R-:W-:Y:S05]  /*2c60*/  BSYNC B1 ;  /* 0x0000000000017941 */ /* 0x000fea0003800000 */
.L_x_72:
[----:B------:R-:W-:Y:S01]  /*2c70*/  @!P2 IMAD R41, R41, R89, R0 ;  /* 0x000000592929a224 */ /* 0x000fe200078e0200 */
[----:B------:R-:W-:Y:S04]  /*2c80*/  BSSY B1, `(.L_x_74) ;  /* 0x0000006000017945 */ /* 0x000fe80003800000 */
[----:B------:R0:W-:Y:S01]  /*2c90*/  @!P2 STG.E.U8 desc[UR36][R4.64+0x21], R41 ;  /* 0x000021290400a986 */ /* 0x0001e2000c101124 */
[----:B------:R-:W-:Y:S05]  /*2ca0*/  @P3 BRA `(.L_x_75) ;  /* 0x00000000000c3947 */ /* 0x000fea0003800000 */
[----:B------:R-:W2:Y:S02]  /*2cb0*/  LDG.E.U8 R100, desc[UR36][R10.64+0x20] ;  /* 0x000020240a647981 */ /* 0x000ea4000c1e1100 */
[----:B--2---:R-:W-:-:S05]  /*2cc0*/  PRMT R3, R100, 0x8880, RZ ;  /* 0x0000888064037816 */ /* 0x004fca00000000ff */
[----:B------:R-:W-:-:S07]  /*2cd0*/  IMAD R0, R3, R90, RZ ;  /* 0x0000005a03007224 */ /* 0x000fce00078e02ff */
.L_x_75:
[----:B------:R-:W-:Y:S05]  /*2ce0*/  BSYNC B1 ;  /* 0x0000000000017941 */ /* 0x000fea0003800000 */
.L_x_74:
[----:B--2---:R-:W-:Y:S01]  /*2cf0*/  @!P3 IMAD R3, R42, R89, R0 ;  /* 0x000000592a03b224 */ /* 0x004fe200078e0200 */
[----:B------:R-:W-:Y:S04]  /*2d00*/  BSSY B1, `(.L_x_76) ;  /* 0x0000006000017945 */ /* 0x000fe80003800000 */
[----:B------:R2:W-:Y:S01]  /*2d10*/  @!P3 STG.E.U8 desc[UR36][R6.64+0x20], R3 ;  /* 0x000020030600b986 */ /* 0x0005e2000c101124 */
[----:B------:R-:W-:Y:S05]  /*2d20*/  @P4 BRA `(.L_x_77) ;  /* 0x00000000000c4947 */ /* 0x000fea0003800000 */
[----:B------:R-:W2:Y:S02]  /*2d30*/  LDG.E.U8 R100, desc[UR36][R10.64+0x21] ;  /* 0x000021240a647981 */ /* 0x000ea4000c1e1100 */
[----:B--2---:R-:W-:-:S05]  /*2d40*/  PRMT R3, R100, 0x8880, RZ ;  /* 0x0000888064037816 */ /* 0x004fca00000000ff */
[----:B------:R-:W-:-:S07]  /*2d50*/  IMAD R0, R3, R90, RZ ;  /* 0x0000005a03007224 */ /* 0x000fce00078e02ff */
.L_x_77:
[----:B------:R-:W-:Y:S05]  /*2d60*/  BSYNC B1 ;  /* 0x0000000000017941 */ /* 0x000fea0003800000 */
.L_x_76:
        /* <DEDUP_REMOVED lines=10> */
.L_x_79:
[----:B------:R-:W-:Y:S05]  /*2e10*/  BSYNC B1 ;  /* 0x0000000000017941 */ /* 0x000fea0003800000 */
.L_x_78:
[----:B--2---:R-:W-:Y:S01]  /*2e20*/  @!P2 IMAD R3, R44, R89, R0 ;  /* 0x000000592c03a224 */ /* 0x004fe200078e0200 */
[----:B------:R-:W-:Y:S04]  /*2e30*/  BSSY B1, `(.L_x_80) ;  /* 0x0000006000017945 */ /* 0x000fe80003800000 */
[----:B------:R2:W-:Y:S01]  /*2e40*/  @!P2 STG.E.U8 desc[UR36][R4.64+0x28], R3 ;  /* 0x000028030400a986 */ /* 0x0005e2000c101124 */
[----:B------:R-:W-:Y:S05]  /*2e50*/  @P3 BRA `(.L_x_81) ;  /* 0x00000000000c3947 */ /* 0x000fea0003800000 */
[----:B------:R-:W2:Y:S02]  /*2e60*/  LDG.E.U8 R100, desc[UR36][R8.64+0x29] ;  /* 0x0000292408647981 */ /* 0x000ea4000c1e1100 */
[----:B--2---:R-:W-:-:S05]  /*2e70*/  PRMT R3, R100, 0x8880, RZ ;  /* 0x0000888064037816 */ /* 0x004fca00000000ff */
[----:B------:R-:W-:-:S07]  /*2e80*/  IMAD R0, R3, R90, RZ ;  /* 0x0000005a03007224 */ /* 0x000fce00078e02ff */
.L_x_81:
[----:B------:R-:W-:Y:S05]  /*2e90*/  BSYNC B1 ;  /* 0x0000000000017941 */ /* 0x000fea0003800000 */
.L_x_80:
[----:B------:R-:W-:Y:S01]  /*2ea0*/  @!P3 IMAD R45, R45, R89, R0 ;  /* 0x000000592d2db224 */ /* 0x000fe200078e0200 */
[----:B------:R-:W-:Y:S04]  /*2eb0*/  BSSY B1, `(.L_x_82) ;  /* 0x0000006000017945 */ /* 0x000fe80003800000 */
[----:B------:R0:W-:Y:S01]  /*2ec0*/  @!P3 STG.E.U8 desc[UR36][R4.64+0x29], R45 ;  /* 0x0000292d0400b986 */ /* 0x0001e2000c101124 */
[----:B------:R-:W-:Y:S05]  /*2ed0*/  @P4 BRA `(.L_x_83) ;  /* 0x00000000000c4947 */ /* 0x000fea0003800000 */
[----:B------:R-:W2:Y:S02]  /*2ee0*/  LDG.E.U8 R100, desc[UR36][R10.64+0x28] ;  /* 0x000028240a647981 */ /* 0x000ea4000c1e1100 */
[----:B--2---:R-:W-:-:S05]  /*2ef0*/  PRMT R3, R100, 0x8880, RZ ;  /* 0x0000888064037816 */ /* 0x004fca00000000ff */
[----:B------:R-:W-:-:S07]  /*2f00*/  IMAD R0, R3, R90, RZ ;  /* 0x0000005a03007224 */ /* 0x000fce00078e02ff */
.L_x_83:
[----:B------:R-:W-:Y:S05]  /*2f10*/  BSYNC B1 ;  /* 0x0000000000017941 */ /* 0x000fea0003800000 */
.L_x_82:
        /* <DEDUP_REMOVED lines=10> */
.L_x_85:
[----:B------:R-:W-:Y:S05]  /*2fc0*/  BSYNC B1 ;  /* 0x0000000000017941 */ /* 0x000fea0003800000 */
.L_x_84:
[----:B------:R-:W-:Y:S01]  /*2fd0*/  @!P2 IMAD R47, R47, R89, R0 ;  /* 0x000000592f2fa224 */ /* 0x000fe200078e0200 */
[----:B------:R-:W-:Y:S04]  /*2fe0*/  BSSY B1, `(.L_x_86) ;  /* 0x0000006000017945 */ /* 0x000fe80003800000 */
[----:B------:R0:W-:Y:S01]  /*2ff0*/  @!P2 STG.E.U8 desc[UR36][R6.64+0x29], R47 ;  /* 0x0000292f0600a986 */ /* 0x0001e2000c101124 */
[----:B------:R-:W-:Y:S05]  /*3000*/  @P3 BRA `(.L_x_87) ;  /* 0x00000000000c3947 */ /* 0x000fea0003800000 */
[----:B------:R-:W2:Y:S02]  /*3010*/  LDG.E.U8 R100, desc[UR36][R8.64+0x30] ;  /* 0x0000302408647981 */ /* 0x000ea4000c1e1100 */
[----:B--2---:R-:W-:-:S05]  /*3020*/  PRMT R3, R100, 0x8880, RZ ;  /* 0x0000888064037816 */ /* 0x004fca00000000ff */
[----:B------:R-:W-:-:S07]  /*3030*/  IMAD R0, R3, R90, RZ ;  /* 0x0000005a03007224 */ /* 0x000fce00078e02ff */
.L_x_87:
[----:B------:R-:W-:Y:S05]  /*3040*/  BSYNC B1 ;  /* 0x0000000000017941 */ /* 0x000fea0003800000 */
.L_x_86:
[----:B--2---:R-:W-:Y:S01]  /*3050*/  @!P3 IMAD R3, R48, R89, R0 ;  /* 0x000000593003b224 */ /* 0x004fe200078e0200 */
[----:B------:R-:W-:Y:S04]  /*3060*/  BSSY B1, `(.L_x_88) ;  /* 0x0000006000017945 */ /* 0x000fe80003800000 */
[----:B------:R2:W-:Y:S01]  /*3070*/  @!P3 STG.E.U8 desc[UR36][R4.64+0x30], R3 ;  /* 0x000030030400b986 */ /* 0x0005e2000c101124 */
[----:B------:R-:W-:Y:S05]  /*3080*/  @P4 BRA `(.L_x_89) ;  /* 0x00000000000c4947 */ /* 0x000fea0003800000 */
[----:B------:R-:W2:Y:S02]  /*3090*/  LDG.E.U8 R100, desc[UR36][R8.64+0x31] ;  /* 0x0000312408647981 */ /* 0x000ea4000c1e1100 */
[----:B--2---:R-:W-:-:S05]  /*30a0*/  PRMT R3, R100, 0x8880, RZ ;  /* 0x0000888064037816 */ /* 0x004fca00000000ff */
[----:B------:R-:W-:-:S07]  /*30b0*/  IMAD R0, R3, R90, RZ ;  /* 0x0000005a03007224 */ /* 0x000fce00078e02ff */
.L_x_89:
[----:B------:R-:W-:Y:S05]  /*30c0*/  BSYNC B1 ;  /* 0x0000000000017941 */ /* 0x000fea0003800000 */
.L_x_88:
        /* <DEDUP_REMOVED lines=10> */
.L_x_91:
[----:B------:R-:W-:Y:S05]  /*3170*/  BSYNC B1 ;  /* 0x0000000000017941 */ /* 0x000fea0003800000 */
.L_x_90:
[----:B--2---:R-:W-:Y:S01]  /*3180*/  @!P2 IMAD R3, R50, R89, R0 ;  /* 0x000000593203a224 */ /* 0x004fe200078e0200 */
[----:B------:R-:W-:Y:S04]  /*3190*/  BSSY B1, `(.L_x_92) ;  /* 0x0000006000017945 */ /* 0x000fe80003800000 */
[----:B------:R2:W-:Y:S01]  /*31a0*/  @!P2 STG.E.U8 desc[UR36][R6.64+0x30], R3 ;  /* 0x000030030600a986 */ /* 0x0005e2000c101124 */
[----:B------:R-:W-:Y:S05]  /*31b0*/  @P3 BRA `(.L_x_93) ;  /* 0x00000000000c3947 */ /* 0x000fea0003800000 */
[----:B------:R-:W2:Y:S02]  /*31c0*/  LDG.E.U8 R100, desc[UR36][R10.64+0x31] ;  /* 0x000031240a647981 */ /* 0x000ea4000c1e1100 */
[----:B--2---:R-:W-:-:S05]  /*31d0*/  PRMT R3, R100, 0x8880, RZ ;  /* 0x0000888064037816 */ /* 0x004fca00000000ff */
[----:B------:R-:W-:-:S07]  /*31e0*/  IMAD R0, R3, R90, RZ ;  /* 0x0000005a03007224 */ /* 0x000fce00078e02ff */
.L_x_93:
[----:B------:R-:W-:Y:S05]  /*31f0*/  BSYNC B1 ;  /* 0x0000000000017941 */ /* 0x000fea0003800000 */
.L_x_92:
[----:B------:R-:W-:Y:S01]  /*3200*/  @!P3 IMAD R51, R51, R89, R0 ;  /* 0x000000593333b224 */ /* 0x000fe200078e0200 */
[----:B------:R-:W-:Y:S04]  /*3210*/  BSSY B1, `(.L_x_94) ;  /* 0x0000006000017945 */ /* 0x000fe80003800000 */
[----:B------:R0:W-:Y:S01]  /*3220*/  @!P3 STG.E.U8 desc[UR36][R6.64+0x31], R51 ;  /* 0x000031330600b986 */ /* 0x0001e2000c101124 */
[----:B------:R-:W-:Y:S05]  /*3230*/  @P4 BRA `(.L_x_95) ;  /* 0x00000000000c4947 */ /* 0x000fea0003800000 */
[----:B------:R-:W2:Y:S02]  /*3240*/  LDG.E.U8 R100, desc[UR36][R8.64+0x38] ;  /* 0x0000382408647981 */ /* 0x000ea4000c1e1100 */
[----:B--2---:R-:W-:-:S05]  /*3250*/  PRMT R3, R100, 0x8880, RZ ;  /* 0x0000888064037816 */ /* 0x004fca00000000ff */
[----:B------:R-:W-:-:S07]  /*3260*/  IMAD R0, R3, R90, RZ ;  /* 0x0000005a03007224 */ /* 0x000fce00078e02ff */
.L_x_95:
[----:B------:R-:W-:Y:S05]  /*3270*/  BSYNC B1 ;  /* 0x0000000000017941 */ /* 0x000fea0003800000 */
.L_x_94:
        /* <DEDUP_REMOVED lines=10> */
.L_x_97:
[----:B------:R-:W-:Y:S05]  /*3320*/  BSYNC B1 ;  /* 0x0000000000017941 */ /* 0x000fea0003800000 */
.L_x_96:
[----:B------:R-:W-:Y:S01]  /*3330*/  @!P2 IMAD R53, R53, R89, R0 ;  /* 0x000000593535a224 */ /* 0x000fe200078e0200 */
[----:B------:R-:W-:Y:S04]  /*3340*/  BSSY B1, `(.L_x_98) ;  /* 0x0000006000017945 */ /* 0x000fe80003800000 */
[----:B------:R0:W-:Y:S01]  /*3350*/  @!P2 STG.E.U8 desc[UR36][R4.64+0x39], R53 ;  /* 0x000039350400a986 */ /* 0x0001e2000c101124 */
[----:B------:R-:W-:Y:S05]  /*3360*/  @P3 BRA `(.L_x_99) ;  /* 0x00000000000c3947 */ /* 0x000fea0003800000 */
[----:B------:R-:W2:Y:S02]  /*3370*/  LDG.E.U8 R100, desc[UR36][R10.64+0x38] ;  /* 0x000038240a647981 */ /* 0x000ea4000c1e1100 */
[----:B--2---:R-:W-:-:S05]  /*3380*/  PRMT R3, R100, 0x8880, RZ ;  /* 0x0000888064037816 */ /* 0x004fca00000000ff */
[----:B------:R-:W-:-:S07]  /*3390*/  IMAD R0, R3, R90, RZ ;  /* 0x0000005a03007224 */ /* 0x000fce00078e02ff */
.L_x_99:
[----:B------:R-:W-:Y:S05]  /*33a0*/  BSYNC B1 ;  /* 0x0000000000017941 */ /* 0x000fea0003800000 */
.L_x_98:
[----:B--2---:R-:W-:Y:S01]  /*33b0*/  @!P3 IMAD R3, R54, R89, R0 ;  /* 0x000000593603b224 */ /* 0x004fe200078e0200 */
[----:B------:R-:W-:Y:S04]  /*33c0*/  BSSY B1, `(.L_x_100) ;  /* 0x0000006000017945 */ /* 0x000fe80003800000 */
[----:B------:R2:W-:Y:S01]  /*33d0*/  @!P3 STG.E.U8 desc[UR36][R6.64+0x38], R3 ;  /* 0x000038030600b986 */ /* 0x0005e2000c101124 */
[----:B------:R-:W-:Y:S05]  /*33e0*/  @P4 BRA `(.L_x_101) ;  /* 0x00000000000c4947 */ /* 0x000fea0003800000 */
[----:B------:R-:W2:Y:S02]  /*33f0*/  LDG.E.U8 R100, desc[UR36][R10.64+0x39] ;  /* 0x000039240a647981 */ /* 0x000ea4000c1e1100 */
[----:B--2---:R-:W-:-:S05]  /*3400*/  PRMT R3, R100, 0x8880, RZ ;  /* 0x0000888064037816 */ /* 0x004fca00000000ff */
[----:B------:R-:W-:-:S07]  /*3410*/  IMAD R0, R3, R90, RZ ;  /* 0x0000005a03007224 */ /* 0x000fce00078e02ff */
.L_x_101:
[----:B------:R-:W-:Y:S05]  /*3420*/  BSYNC B1 ;  /* 0x0000000000017941 */ /* 0x000fea0003800000 */
.L_x_100:
        /* <DEDUP_REMOVED lines=10> */
.L_x_103:
[----:B------:R-:W-:Y:S05]  /*34d0*/  BSYNC B1 ;  /* 0x0000000000017941 */ /* 0x000fea0003800000 */
.L_x_102:
[----:B--2---:R-:W-:Y:S01]  /*34e0*/  @!P2 IMAD R3, R56, R89, R0 ;  /* 0x000000593803a224 */ /* 0x004fe200078e0200 */
[----:B------:R-:W-:Y:S04]  /*34f0*/  BSSY B1, `(.L_x_104) ;  /* 0x0000006000017945 */ /* 0x000fe80003800000 */
[----:B------:R2:W-:Y:S01]  /*3500*/  @!P2 STG.E.U8 desc[UR36][R4.64+0x40], R3 ;  /* 0x000040030400a986 */ /* 0x0005e2000c101124 */
[----:B------:R-:W-:Y:S05]  /*3510*/  @P3 BRA `(.L_x_105) ;  /* 0x00000000000c3947 */ /* 0x000fea0003800000 */
[----:B------:R-:W2:Y:S02]  /*3520*/  LDG.E.U8 R100, desc[UR36][R8.64+0x41] ;  /* 0x0000412408647981 */ /* 0x000ea4000c1e1100 */
[----:B--2---:R-:W-:-:S05]  /*3530*/  PRMT R3, R100, 0x8880, RZ ;  /* 0x0000888064037816 */ /* 0x004fca00000000ff */
[----:B------:R-:W-:-:S07]  /*3540*/  IMAD R0, R3, R90, RZ ;  /* 0x0000005a03007224 */ /* 0x000fce00078e02ff */
.L_x_105:
[----:B------:R-:W-:Y:S05]  /*3550*/  BSYNC B1 ;  /* 0x0000000000017941 */ /* 0x000fea0003800000 */
.L_x_104:
[----:B------:R-:W-:Y:S01]  /*3560*/  @!P3 IMAD R57, R57, R89, R0 ;  /* 0x000000593939b224 */ /* 0x000fe200078e0200 */
[----:B------:R-:W-:Y:S04]  /*3570*/  BSSY B1, `(.L_x_106) ;  /* 0x0000006000017945 */ /* 0x000fe80003800000 */
[----:B------:R0:W-:Y:S01]  /*3580*/  @!P3 STG.E.U8 desc[UR36][R4.64+0x41], R57 ;  /* 0x000041390400b986 */ /* 0x0001e2000c101124 */
[----:B------:R-:W-:Y:S05]  /*3590*/  @P4 BRA `(.L_x_107) ;  /* 0x00000000000c4947 */ /* 0x000fea0003800000 */
[----:B------:R-:W2:Y:S02]  /*35a0*/  LDG.E.U8 R100, desc[UR36][R10.64+0x40] ;  /* 0x000040240a647981 */ /* 0x000ea4000c1e1100 */
[----:B--2---:R-:W-:-:S05]  /*35b0*/  PRMT R3, R100, 0x8880, RZ ;  /* 0x0000888064037816 */ /* 0x004fca00000000ff */
[----:B------:R-:W-:-:S07]  /*35c0*/  IMAD R0, R3, R90, RZ ;  /* 0x0000005a03007224 */ /* 0x000fce00078e02ff */
.L_x_107:
[----:B------:R-:W-:Y:S05]  /*35d0*/  BSYNC B1 ;  /* 0x0000000000017941 */ /* 0x000fea0003800000 */
.L_x_106:
        /* <DEDUP_REMOVED lines=10> */
.L_x_109:
[----:B------:R-:W-:Y:S05]  /*3680*/  BSYNC B1 ;  /* 0x0000000000017941 */ /* 0x000fea0003800000 */
.L_x_108:
[----:B------:R-:W-:Y:S01]  /*3690*/  @!P2 IMAD R59, R59, R89, R0 ;  /* 0x000000593b3ba224 */ /* 0x000fe200078e0200 */
[----:B------:R-:W-:Y:S04]  /*36a0*/  BSSY B1, `(.L_x_110) ;  /* 0x0000006000017945 */ /* 0x000fe80003800000 */
[----:B------:R0:W-:Y:S01]  /*36b0*/  @!P2 STG.E.U8 desc[UR36][R6.64+0x41], R59 ;  /* 0x0000413b0600a986 */ /* 0x0001e2000c101124 */
[----:B------:R-:W-:Y:S05]  /*36c0*/  @P3 BRA `(.L_x_111) ;  /* 0x00000000000c3947 */ /* 0x000fea0003800000 */
[----:B------:R-:W2:Y:S02]  /*36d0*/  LDG.E.U8 R100, desc[UR36][R8.64+0x48] ;  /* 0x0000482408647981 */ /* 0x000ea4000c1e1100 */
[----:B--2---:R-:W-:-:S05]  /*36e0*/  PRMT R3, R100, 0x8880, RZ ;  /* 0x0000888064037816 */ /* 0x004fca00000000ff */
[----:B------:R-:W-:-:S07]  /*36f0*/  IMAD R0, R3, R90, RZ ;  /* 0x0000005a03007224 */ /* 0x000fce00078e02ff */
.L_x_111:
[----:B------:R-:W-:Y:S05]  /*3700*/  BSYNC B1 ;  /* 0x0000000000017941 */ /* 0x000fea0003800000 */
.L_x_110:
[----:B--2---:R-:W-:Y:S01]  /*3710*/  @!P3 IMAD R3, R60, R89, R0 ;  /* 0x000000593c03b224 */ /* 0x004fe200078e0200 */
[----:B------:R-:W-:Y:S04]  /*3720*/  BSSY B1, `(.L_x_112) ;  /* 0x0000006000017945 */ /* 0x000fe80003800000 */
[----:B------:R2:W-:Y:S01]  /*3730*/  @!P3 STG.E.U8 desc[UR36][R4.64+0x48], R3 ;  /* 0x000048030400b986 */ /* 0x0005e2000c101124 */
[----:B------:R-:W-:Y:S05]  /*3740*/  @P4 BRA `(.L_x_113) ;  /* 0x00000000000c4947 */ /* 0x000fea0003800000 */
[----:B------:R-:W2:Y:S02]  /*3750*/  LDG.E.U8 R100, desc[UR36][R8.64+0x49] ;  /* 0x0000492408647981 */ /* 0x000ea4000c1e1100 */
[----:B--2---:R-:W-:-:S05]  /*3760*/  PRMT R3, R100, 0x8880, RZ ;  /* 0x0000888064037816 */ /* 0x004fca00000000ff */
[----:B------:R-:W-:-:S07]  /*3770*/  IMAD R0, R3, R90, RZ ;  /* 0x0000005a03007224 */ /* 0x000fce00078e02ff */
.L_x_113:
[----:B------:R-:W-:Y:S05]  /*3780*/  BSYNC B1 ;  /* 0x0000000000017941 */ /* 0x000fea0003800000 */
.L_x_112:
        /* <DEDUP_REMOVED lines=10> */
.L_x_115:
[----:B------:R-:W-:Y:S05]  /*3830*/  BSYNC B1 ;  /* 0x0000000000017941 */ /* 0x000fea0003800000 */
.L_x_114:
[----:B--2---:R-:W-:Y:S01]  /*3840*/  @!P2 IMAD R3, R62, R89, R0 ;  /* 0x000000593e03a224 */ /* 0x004fe200078e0200 */
[----:B------:R-:W-:Y:S04]  /*3850*/  BSSY B1, `(.L_x_116) ;  /* 0x0000006000017945 */ /* 0x000fe80003800000 */
[----:B------:R2:W-:Y:S01]  /*3860*/  @!P2 STG.E.U8 desc[UR36][R6.64+0x48], R3 ;  /* 0x000048030600a986 */ /* 0x0005e2000c101124 */
[----:B------:R-:W-:Y:S05]  /*3870*/  @P3 BRA `(.L_x_117) ;  /* 0x00000000000c3947 */ /* 0x000fea0003800000 */
[----:B------:R-:W2:Y:S02]  /*3880*/  LDG.E.U8 R100, desc[UR36][R10.64+0x49] ;  /* 0x000049240a647981 */ /* 0x000ea4000c1e1100 */
[----:B--2---:R-:W-:-:S05]  /*3890*/  PRMT R3, R100, 0x8880, RZ ;  /* 0x0000888064037816 */ /* 0x004fca00000000ff */
[----:B------:R-:W-:-:S07]  /*38a0*/  IMAD R0, R3, R90, RZ ;  /* 0x0000005a03007224 */ /* 0x000fce00078e02ff */
.L_x_117:
[----:B------:R-:W-:Y:S05]  /*38b0*/  BSYNC B1 ;  /* 0x0000000000017941 */ /* 0x000fea0003800000 */
.L_x_116:
[----:B------:R-:W-:Y:S01]  /*38c0*/  @!P3 IMAD R63, R63, R89, R0 ;  /* 0x000000593f3fb224 */ /* 0x000fe200078e0200 */
[----:B------:R-:W-:Y:S04]  /*38d0*/  BSSY B1, `(.L_x_118) ;  /* 0x0000006000017945 */ /* 0x000fe80003800000 */
[----:B------:R0:W-:Y:S01]  /*38e0*/  @!P3 STG.E.U8 desc[UR36][R6.64+0x49], R63 ;  /* 0x0000493f0600b986 */ /* 0x0001e2000c101124 */
[----:B------:R-:W-:Y:S05]  /*38f0*/  @P4 BRA `(.L_x_119) ;  /* 0x00000000000c4947 */ /* 0x000fea0003800000 */
[----:B------:R-:W2:Y:S02]  /*3900*/  LDG.E.U8 R100, desc[UR36][R8.64+0x50] ;  /* 0x0000502408647981 */ /* 0x000ea4000c1e1100 */
[----:B--2---:R-:W-:-:S05]  /*3910*/  PRMT R3, R100, 0x8880, RZ ;  /* 0x0000888064037816 */ /* 0x004fca00000000ff */
[----:B------:R-:W-:-:S07]  /*3920*/  IMAD R0, R3, R90, RZ ;  /* 0x0000005a03007224 */ /* 0x000fce00078e02ff */
.L_x_119:
[----:B------:R-:W-:Y:S05]  /*3930*/  BSYNC B1 ;  /* 0x0000000000017941 */ /* 0x000fea0003800000 */
.L_x_118:
        /* <DEDUP_REMOVED lines=10> */
.L_x_121:
[----:B------:R-:W-:Y:S05]  /*39e0*/  BSYNC B1 ;  /* 0x0000000000017941 */ /* 0x000fea0003800000 */
.L_x_120:
[----:B------:R-:W-:Y:S01]  /*39f0*/  @!P2 IMAD R65, R65, R89, R0 ;  /* 0x000000594141a224 */ /* 0x000fe200078e0200 */
[----:B------:R-:W-:Y:S04]  /*3a00*/  BSSY B1, `(.L_x_122) ;  /* 0x0000006000017945 */ /* 0x000fe80003800000 */
[----:B------:R0:W-:Y:S01]  /*3a10*/  @!P2 STG.E.U8 desc[UR36][R4.64+0x51], R65 ;  /* 0x000051410400a986 */ /* 0x0001e2000c101124 */
[----:B------:R-:W-:Y:S05]  /*3a20*/  @P3 BRA `(.L_x_123) ;  /* 0x00000000000c3947 */ /* 0x000fea0003800000 */
[----:B------:R-:W2:Y:S02]  /*3a30*/  LDG.E.U8 R100, desc[UR36][R10.64+0x50] ;  /* 0x000050240a647981 */ /* 0x000ea4000c1e1100 */
[----:B--2---:R-:W-:-:S05]  /*3a40*/  PRMT R3, R100, 0x8880, RZ ;  /* 0x0000888064037816 */ /* 0x004fca00000000ff */
[----:B------:R-:W-:-:S07]  /*3a50*/  IMAD R0, R3, R90, RZ ;  /* 0x0000005a03007224 */ /* 0x000fce00078e02ff */
.L_x_123:
[----:B------:R-:W-:Y:S05]  /*3a60*/  BSYNC B1 ;  /* 0x0000000000017941 */ /* 0x000fea0003800000 */
.L_x_122:
[----:B--2---:R-:W-:Y:S01]  /*3a70*/  @!P3 IMAD R3, R66, R89, R0 ;  /* 0x000000594203b224 */ /* 0x004fe200078e0200 */
[----:B------:R-:W-:Y:S04]  /*3a80*/  BSSY B1, `(.L_x_124) ;  /* 0x0000006000017945 */ /* 0x000fe80003800000 */
[----:B------:R2:W-:Y:S01]  /*3a90*/  @!P3 STG.E.U8 desc[UR36][R6.64+0x50], R3 ;  /* 0x000050030600b986 */ /* 0x0005e2000c101124 */
[----:B------:R-:W-:Y:S05]  /*3aa0*/  @P4 BRA `(.L_x_125) ;  /* 0x00000000000c4947 */ /* 0x000fea0003800000 */
[----:B------:R-:W2:Y:S02]  /*3ab0*/  LDG.E.U8 R100, desc[UR36][R10.64+0x51] ;  /* 0x000051240a647981 */ /* 0x000ea4000c1e1100 */
[----:B--2---:R-:W-:-:S05]  /*3ac0*/  PRMT R3, R100, 0x8880, RZ ;  /* 0x0000888064037816 */ /* 0x004fca00000000ff */
[----:B------:R-:W-:-:S07]  /*3ad0*/  IMAD R0, R3, R90, RZ ;  /* 0x0000005a03007224 */ /* 0x000fce00078e02ff */
.L_x_125:
[----:B------:R-:W-:Y:S05]  /*3ae0*/  BSYNC B1 ;  /* 0x0000000000017941 */ /* 0x000fea0003800000 */
.L_x_124:
        /* <DEDUP_REMOVED lines=10> */
.L_x_127:
[----:B------:R-:W-:Y:S05]  /*3b90*/  BSYNC B1 ;  /* 0x0000000000017941 */ /* 0x000fea0003800000 */
.L_x_126:
[----:B--2---:R-:W-:Y:S01]  /*3ba0*/  @!P2 IMAD R3, R68, R89, R0 ;  /* 0x000000594403a224 */ /* 0x004fe200078e0200 */
[----:B------:R-:W-:Y:S04]  /*3bb0*/  BSSY B1, `(.L_x_128) ;  /* 0x0000006000017945 */ /* 0x000fe80003800000 */
[----:B------:R2:W-:Y:S01]  /*3bc0*/  @!P2 STG.E.U8 desc[UR36][R4.64+0x58], R3 ;  /* 0x000058030400a986 */ /* 0x0005e2000c101124 */
[----:B------:R-:W-:Y:S05]  /*3bd0*/  @P3 BRA `(.L_x_129) ;  /* 0x00000000000c3947 */ /* 0x000fea0003800000 */
[----:B------:R-:W2:Y:S02]  /*3be0*/  LDG.E.U8 R100, desc[UR36][R8.64+0x59] ;  /* 0x0000592408647981 */ /* 0x000ea4000c1e1100 */
[----:B--2---:R-:W-:-:S05]  /*3bf0*/  PRMT R3, R100, 0x8880, RZ ;  /* 0x0000888064037816 */ /* 0x004fca00000000ff */
[----:B------:R-:W-:-:S07]  /*3c00*/  IMAD R0, R3, R90, RZ ;  /* 0x0000005a03007224 */ /* 0x000fce00078e02ff */
.L_x_129:
[----:B------:R-:W-:Y:S05]  /*3c10*/  BSYNC B1 ;  /* 0x0000000000017941 */ /* 0x000fea0003800000 */
.L_x_128:
[----:B------:R-:W-:Y:S01]  /*3c20*/  @!P3 IMAD R69, R69, R89, R0 ;  /* 0x000000594545b224 */ /* 0x000fe200078e0200 */
[----:B------:R-:W-:Y:S04]  /*3c30*/  BSSY B1, `(.L_x_130) ;  /* 0x0000006000017945 */ /* 0x000fe80003800000 */
[----:B------:R0:W-:Y:S01]  /*3c40*/  @!P3 STG.E.U8 desc[UR36][R4.64+0x59], R69 ;  /* 0x000059450400b986 */ /* 0x0001e2000c101124 */
[----:B------:R-:W-:Y:S05]  /*3c50*/  @P4 BRA `(.L_x_131) ;  /* 0x00000000000c4947 */ /* 0x000fea0003800000 */
[----:B------:R-:W2:Y:S02]  /*3c60*/  LDG.E.U8 R100, desc[UR36][R10.64+0x58] ;  /* 0x000058240a647981 */ /* 0x000ea4000c1e1100 */
[----:B--2---:R-:W-:-:S05]  /*3c70*/  PRMT R3, R100, 0x8880, RZ ;  /* 0x0000888064037816 */ /* 0x004fca00000000ff */
[----:B------:R-:W-:-:S07]  /*3c80*/  IMAD R0, R3, R90, RZ ;  /* 0x0000005a03007224 */ /* 0x000fce00078e02ff */
.L_x_131:
[----:B------:R-:W-:Y:S05]  /*3c90*/  BSYNC B1 ;  /* 0x0000000000017941 */ /* 0x000fea0003800000 */
.L_x_130:
        /* <DEDUP_REMOVED lines=10> */
.L_x_133:
[----:B------:R-:W-:Y:S05]  /*3d40*/  BSYNC B1 ;  /* 0x0000000000017941 */ /* 0x000fea0003800000 */
.L_x_132:
[----:B------:R-:W-:Y:S01]  /*3d50*/  @!P2 IMAD R71, R71, R89, R0 ;  /* 0x000000594747a224 */ /* 0x000fe200078e0200 */
[----:B------:R-:W-:Y:S04]  /*3d60*/  BSSY B1, `(.L_x_134) ;  /* 0x0000006000017945 */ /* 0x000fe80003800000 */
[----:B------:R0:W-:Y:S01]  /*3d70*/  @!P2 STG.E.U8 desc[UR36][R6.64+0x59], R71 ;  /* 0x000059470600a986 */ /* 0x0001e2000c101124 */
[----:B------:R-:W-:Y:S05]  /*3d80*/  @P3 BRA `(.L_x_135) ;  /* 0x00000000000c3947 */ /* 0x000fea0003800000 */
[----:B------:R-:W2:Y:S02]  /*3d90*/  LDG.E.U8 R100, desc[UR36][R8.64+0x60] ;  /* 0x0000602408647981 */ /* 0x000ea4000c1e1100 */
[----:B--2---:R-:W-:-:S05]  /*3da0*/  PRMT R3, R100, 0x8880, RZ ;  /* 0x0000888064037816 */ /* 0x004fca00000000ff */
[----:B------:R-:W-:-:S07]  /*3db0*/  IMAD R0, R3, R90, RZ ;  /* 0x0000005a03007224 */ /* 0x000fce00078e02ff */
.L_x_135:
[----:B------:R-:W-:Y:S05]  /*3dc0*/  BSYNC B1 ;  /* 0x0000000000017941 */ /* 0x000fea0003800000 */
.L_x_134:
[----:B--2---:R-:W-:Y:S01]  /*3dd0*/  @!P3 IMAD R3, R72, R89, R0 ;  /* 0x000000594803b224 */ /* 0x004fe200078e0200 */
[----:B------:R-:W-:Y:S04]  /*3de0*/  BSSY B1, `(.L_x_136) ;  /* 0x0000006000017945 */ /* 0x000fe80003800000 */
[----:B------:R2:W-:Y:S01]  /*3df0*/  @!P3 STG.E.U8 desc[UR36][R4.64+0x60], R3 ;  /* 0x000060030400b986 */ /* 0x0005e2000c101124 */
[----:B------:R-:W-:Y:S05]  /*3e00*/  @P4 BRA `(.L_x_137) ;  /* 0x00000000000c4947 */ /* 0x000fea0003800000 */
[----:B------:R-:W2:Y:S02]  /*3e10*/  LDG.E.U8 R100, desc[UR36][R8.64+0x61] ;  /* 0x0000612408647981 */ /* 0x000ea4000c1e1100 */
[----:B--2---:R-:W-:-:S05]  /*3e20*/  PRMT R3, R100, 0x8880, RZ ;  /* 0x0000888064037816 */ /* 0x004fca00000000ff */
[----:B------:R-:W-:-:S07]  /*3e30*/  IMAD R0, R3, R90, RZ ;  /* 0x0000005a03007224 */ /* 0x000fce00078e02ff */
.L_x_137:
[----:B------:R-:W-:Y:S05]  /*3e40*/  BSYNC B1 ;  /* 0x0000000000017941 */ /* 0x000fea0003800000 */
.L_x_136:
        /* <DEDUP_REMOVED lines=10> */
.L_x_139:
[----:B------:R-:W-:Y:S05]  /*3ef0*/  BSYNC B1 ;  /* 0x0000000000017941 */ /* 0x000fea0003800000 */
.L_x_138:
[----:B--2---:R-:W-:Y:S01]  /*3f00*/  @!P2 IMAD R3, R74, R89, R0 ;  /* 0x000000594a03a224 */ /* 0x004fe200078e0200 */
[----:B------:R-:W-:Y:S04]  /*3f10*/  BSSY B1, `(.L_x_140) ;  /* 0x0000006000017945 */ /* 0x000fe80003800000 */
[----:B------:R2:W-:Y:S01]  /*3f20*/  @!P2 STG.E.U8 desc[UR36][R6.64+0x60], R3 ;  /* 0x000060030600a986 */ /* 0x0005e2000c101124 */
[----:B------:R-:W-:Y:S05]  /*3f30*/  @P3 BRA `(.L_x_141) ;  /* 0x00000000000c3947 */ /* 0x000fea0003800000 */
[----:B------:R-:W2:Y:S02]  /*3f40*/  LDG.E.U8 R100, desc[UR36][R10.64+0x61] ;  /* 0x000061240a647981 */ /* 0x000ea4000c1e1100 */
[----:B--2---:R-:W-:-:S05]  /*3f50*/  PRMT R3, R100, 0x8880, RZ ;  /* 0x0000888064037816 */ /* 0x004fca00000000ff */
[----:B------:R-:W-:-:S07]  /*3f60*/  IMAD R0, R3, R90, RZ ;  /* 0x0000005a03007224 */ /* 0x000fce00078e02ff */
.L_x_141:
[----:B------:R-:W-:Y:S05]  /*3f70*/  BSYNC B1 ;  /* 0x0000000000017941 */ /* 0x000fea0003800000 */
.L_x_140:
[----:B------:R-:W-:Y:S01]  /*3f80*/  @!P3 IMAD R75, R75, R89, R0 ;  /* 0x000000594b4bb224 */ /* 0x000fe200078e0200 */
[----:B------:R-:W-:Y:S04]  /*3f90*/  BSSY B1, `(.L_x_142) ;  /* 0x0000006000017945 */ /* 0x000fe80003800000 */
[----:B------:R0:W-:Y:S01]  /*3fa0*/  @!P3 STG.E.U8 desc[UR36][R6.64+0x61], R75 ;  /* 0x0000614b0600b986 */ /* 0x0001e2000c101124 */
[----:B------:R-:W-:Y:S05]  /*3fb0*/  @P4 BRA `(.L_x_143) ;  /* 0x00000000000c4947 */ /* 0x000fea0003800000 */
[----:B------:R-:W2:Y:S02]  /*3fc0*/  LDG.E.U8 R100, desc[UR36][R8.64+0x68] ;  /* 0x0000682408647981 */ /* 0x000ea4000c1e1100 */
[----:B--2---:R-:W-:-:S05]  /*3fd0*/  PRMT R3, R100, 0x8880, RZ ;  /* 0x0000888064037816 */ /* 0x004fca00000000ff */
[----:B------:R-:W-:-:S07]  /*3fe0*/  IMAD R0, R3, R90, RZ ;  /* 0x0000005a03007224 */ /* 0x000fce00078e02ff */
.L_x_143:
[----:B------:R-:W-:Y:S05]  /*3ff0*/  BSYNC B1 ;  /* 0x0000000000017941 */ /* 0x000fea0003800000 */
.L_x_142:
        /* <DEDUP_REMOVED lines=10> */
.L_x_145:
[----:B------:R-:W-:Y:S05]  /*40a0*/  BSYNC B1 ;  /* 0x0000000000017941 */ /* 0x000fea0003800000 */
.L_x_144:
[----:B------:R-:W-:Y:S01]  /*40b0*/  @!P2 IMAD R77, R77, R89, R0 ;  /* 0x000000594d4da224 */ /* 0x000fe200078e0200 */
[----:B------:R-:W-:Y:S04]  /*40c0*/  BSSY B1, `(.L_x_146) ;  /* 0x0000006000017945 */ /* 0x000fe80003800000 */
[----:B------:R0:W-:Y:S01]  /*40d0*/  @!P2 STG.E.U8 desc[UR36][R4.64+0x69], R77 ;  /* 0x0000694d0400a986 */ /* 0x0001e2000c101124 */
[----:B------:R-:W-:Y:S05]  /*40e0*/  @P3 BRA `(.L_x_147) ;  /* 0x00000000000c3947 */ /* 0x000fea0003800000 */
[----:B------:R-:W2:Y:S02]  /*40f0*/  LDG.E.U8 R100, desc[UR36][R10.64+0x68] ;  /* 0x000068240a647981 */ /* 0x000ea4000c1e1100 */
[----:B--2---:R-:W-:-:S05]  /*4100*/  PRMT R3, R100, 0x8880, RZ ;  /* 0x0000888064037816 */ /* 0x004fca00000000ff */
[----:B------:R-:W-:-:S07]  /*4110*/  IMAD R0, R3, R90, RZ ;  /* 0x0000005a03007224 */ /* 0x000fce00078e02ff */
.L_x_147:
[----:B------:R-:W-:Y:S05]  /*4120*/  BSYNC B1 ;  /* 0x0000000000017941 */ /* 0x000fea0003800000 */
.L_x_146:
[----:B--2---:R-:W-:Y:S01]  /*4130*/  @!P3 IMAD R3, R78, R89, R0 ;  /* 0x000000594e03b224 */ /* 0x004fe200078e0200 */
[----:B------:R-:W-:Y:S04]  /*4140*/  BSSY B1, `(.L_x_148) ;  /* 0x0000006000017945 */ /* 0x000fe80003800000 */
[----:B------:R2:W-:Y:S01]  /*4150*/  @!P3 STG.E.U8 desc[UR36][R6.64+0x68], R3 ;  /* 0x000068030600b986 */ /* 0x0005e2000c101124 */
[----:B------:R-:W-:Y:S05]  /*4160*/  @P4 BRA `(.L_x_149) ;  /* 0x00000000000c4947 */ /* 0x000fea0003800000 */
[----:B------:R-:W2:Y:S02]  /*4170*/  LDG.E.U8 R100, desc[UR36][R10.64+0x69] ;  /* 0x000069240a647981 */ /* 0x000ea4000c1e1100 */
[----:B--2---:R-:W-:-:S05]  /*4180*/  PRMT R3, R100, 0x8880, RZ ;  /* 0x0000888064037816 */ /* 0x004fca00000000ff */
[----:B------:R-:W-:-:S07]  /*4190*/  IMAD R0, R3, R90, RZ ;  /* 0x0000005a03007224 */ /* 0x000fce00078e02ff */
.L_x_149:
[----:B------:R-:W-:Y:S05]  /*41a0*/  BSYNC B1 ;  /* 0x0000000000017941 */ /* 0x000fea0003800000 */
.L_x_148:
        /* <DEDUP_REMOVED lines=10> */
.L_x_151:
[----:B------:R-:W-:Y:S05]  /*4250*/  BSYNC B1 ;  /* 0x0000000000017941 */ /* 0x000fea0003800000 */
.L_x_150:
[----:B--2---:R-:W-:Y:S01]  /*4260*/  @!P2 IMAD R3, R80, R89, R0 ;  /* 0x000000595003a224 */ /* 0x004fe200078e0200 */
[----:B------:R-:W-:Y:S04]  /*4270*/  BSSY B1, `(.L_x_152) ;  /* 0x0000006000017945 */ /* 0x000fe80003800000 */
[----:B------:R2:W-:Y:S01]  /*4280*/  @!P2 STG.E.U8 desc[UR36][R4.64+0x70], R3 ;  /* 0x000070030400a986 */ /* 0x0005e2000c101124 */
[----:B------:R-:W-:Y:S05]  /*4290*/  @P3 BRA `(.L_x_153) ;  /* 0x00000000000c3947 */ /* 0x000fea0003800000 */
[----:B------:R-:W2:Y:S02]  /*42a0*/  LDG.E.U8 R100, desc[UR36][R8.64+0x71] ;  /* 0x0000712408647981 */ /* 0x000ea4000c1e1100 */
[----:B--2---:R-:W-:-:S05]  /*42b0*/  PRMT R3, R100, 0x8880, RZ ;  /* 0x0000888064037816 */ /* 0x004fca00000000ff */
[----:B------:R-:W-:-:S07]  /*42c0*/  IMAD R0, R3, R90, RZ ;  /* 0x0000005a03007224 */ /* 0x000fce00078e02ff */
.L_x_153:
[----:B------:R-:W-:Y:S05]  /*42d0*/  BSYNC B1 ;  /* 0x0000000000017941 */ /* 0x000fea0003800000 */
.L_x_152:
[----:B------:R-:W-:Y:S01]  /*42e0*/  @!P3 IMAD R81, R81, R89, R0 ;  /* 0x000000595151b224 */ /* 0x000fe200078e0200 */
[----:B------:R-:W-:Y:S04]  /*42f0*/  BSSY B1, `(.L_x_154) ;  /* 0x0000006000017945 */ /* 0x000fe80003800000 */
[----:B------:R0:W-:Y:S01]  /*4300*/  @!P3 STG.E.U8 desc[UR36][R4.64+0x71], R81 ;  /* 0x000071510400b986 */ /* 0x0001e2000c101124 */
[----:B------:R-:W-:Y:S05]  /*4310*/  @P4 BRA `(.L_x_155) ;  /* 0x00000000000c4947 */ /* 0x000fea0003800000 */
[----:B------:R-:W2:Y:S02]  /*4320*/  LDG.E.U8 R100, desc[UR36][R10.64+0x70] ;  /* 0x000070240a647981 */ /* 0x000ea4000c1e1100 */
[----:B--2---:R-:W-:-:S05]  /*4330*/  PRMT R3, R100, 0x8880, RZ ;  /* 0x0000888064037816 */ /* 0x004fca00000000ff */
[----:B------:R-:W-:-:S07]  /*4340*/  IMAD R0, R3, R90, RZ ;  /* 0x0000005a03007224 */ /* 0x000fce00078e02ff */
.L_x_155:
[----:B------:R-:W-:Y:S05]  /*4350*/  BSYNC B1 ;  /* 0x0000000000017941 */ /* 0x000fea0003800000 */
.L_x_154:
[C---:B------:R-:W-:Y:S01]  /*4360*/  ISETP.LT.OR P2, PT, R19.reuse, 0x72, !P0 ;  /* 0x000000721300780c */ /* 0x040fe20004741670 */
[----:B--2---:R-:W-:Y:S01]  /*4370*/  @!P4 IMAD R3, R82, R89, R0 ;  /* 0x000000595203c224 */ /* 0x004fe200078e0200 */
[----:B------:R-:W-:Y:S01]  /*4380*/  BSSY B1, `(.L_x_156) ;  /* 0x0000009000017945 */ /* 0x000fe20003800000 */
[C---:B------:R-:W-:Y:S02]  /*4390*/  ISETP.LT.OR P3, PT, R19.reuse, 0x79, !P1 ;  /* 0x000000791300780c */ /* 0x040fe40004f61670 */
[C---:B------:R-:W-:Y:S01]  /*43a0*/  ISETP.LT.OR P1, PT, R19.reuse, 0x7a, !P1 ;  /* 0x0000007a1300780c */ /* 0x040fe20004f21670 */
[----:B------:R2:W-:Y:S01]  /*43b0*/  @!P4 STG.E.U8 desc[UR36][R6.64+0x70], R3 ;  /* 0x000070030600c986 */ /* 0x0005e2000c101124 */
[----:B------:R-:W-:-:S06]  /*43c0*/  ISETP.LT.OR P4, PT, R19, 0x79, !P0 ;  /* 0x000000791300780c */ /* 0x000fcc0004781670 */
[----:B------:R-:W-:Y:S07]  /*43d0*/  @P2 BRA `(.L_x_157) ;  /* 0x00000000000c2947 */ /* 0x000fee0003800000 */
[----:B------:R-:W2:Y:S02]  /*43e0*/  LDG.E.U8 R100, desc[UR36][R10.64+0x71] ;  /* 0x000071240a647981 */ /* 0x000ea4000c1e1100 */
[----:B--2---:R-:W-:-:S05]  /*43f0*/  PRMT R3, R100, 0x8880, RZ ;  /* 0x0000888064037816 */ /* 0x004fca00000000ff */
[----:B------:R-:W-:-:S07]  /*4400*/  IMAD R0, R3, R90, RZ ;  /* 0x0000005a03007224 */ /* 0x000fce00078e02ff */
.L_x_157:
[----:B------:R-:W-:Y:S05]  /*4410*/  BSYNC B1 ;  /* 0x0000000000017941 */ /* 0x000fea0003800000 */
.L_x_156:
[----:B------:R-:W-:Y:S01]  /*4420*/  @!P2 IMAD R83, R83, R89, R0 ;  /* 0x000000595353a224 */ /* 0x000fe200078e0200 */
[----:B------:R-:W-:Y:S04]  /*4430*/  BSSY B1, `(.L_x_158) ;  /* 0x0000006000017945 */ /* 0x000fe80003800000 */
[----:B------:R0:W-:Y:S01]  /*4440*/  @!P2 STG.E.U8 desc[UR36][R6.64+0x71], R83 ;  /* 0x000071530600a986 */ /* 0x0001e2000c101124 */
[----:B------:R-:W-:Y:S05]  /*4450*/  @P3 BRA `(.L_x_159) ;  /* 0x00000000000c3947 */ /* 0x000fea0003800000 */
[----:B------:R-:W2:Y:S02]  /*4460*/  LDG.E.U8 R100, desc[UR36][R8.64+0x78] ;  /* 0x0000782408647981 */ /* 0x000ea4000c1e1100 */
[----:B--2---:R-:W-:-:S05]  /*4470*/  PRMT R3, R100, 0x8880, RZ ;  /* 0x0000888064037816 */ /* 0x004fca00000000ff */
[----:B------:R-:W-:-:S07]  /*4480*/  IMAD R0, R3, R90, RZ ;  /* 0x0000005a03007224 */ /* 0x000fce00078e02ff */
.L_x_159:
[----:B------:R-:W-:Y:S05]  /*4490*/  BSYNC B1 ;  /* 0x0000000000017941 */ /* 0x000fea0003800000 */
.L_x_158:
[----:B--2---:R-:W-:Y:S01]  /*44a0*/  @!P3 IMAD R3, R84, R89, R0 ;  /* 0x000000595403b224 */ /* 0x004fe200078e0200 */
[----:B------:R-:W-:Y:S04]  /*44b0*/  BSSY B1, `(.L_x_160) ;  /* 0x0000006000017945 */ /* 0x000fe80003800000 */
[----:B------:R2:W-:Y:S01]  /*44c0*/  @!P3 STG.E.U8 desc[UR36][R4.64+0x78], R3 ;  /* 0x000078030400b986 */ /* 0x0005e2000c101124 */
[----:B------:R-:W-:Y:S05]  /*44d0*/  @P1 BRA `(.L_x_161) ;  /* 0x00000000000c1947 */ /* 0x000fea0003800000 */
[----:B------:R-:W2:Y:S02]  /*44e0*/  LDG.E.U8 R100, desc[UR36][R8.64+0x79] ;  /* 0x0000792408647981 */ /* 0x000ea4000c1e1100 */
[----:B--2---:R-:W-:-:S05]  /*44f0*/  PRMT R3, R100, 0x8880, RZ ;  /* 0x0000888064037816 */ /* 0x004fca00000000ff */
[----:B------:R-:W-:-:S07]  /*4500*/  IMAD R0, R3, R90, RZ ;  /* 0x0000005a03007224 */ /* 0x000fce00078e02ff */
.L_x_161:
[----:B------:R-:W-:Y:S05]  /*4510*/  BSYNC B1 ;  /* 0x0000000000017941 */ /* 0x000fea0003800000 */
.L_x_160:
[----:B------:R-:W-:Y:S01]  /*4520*/  @!P1 IMAD R85, R85, R89, R0 ;  /* 0x0000005955559224 */ /* 0x000fe200078e0200 */
[----:B------:R-:W-:Y:S04]  /*4530*/  BSSY B1, `(.L_x_162) ;  /* 0x0000006000017945 */ /* 0x000fe80003800000 */
[----:B------:R0:W-:Y:S01]  /*4540*/  @!P1 STG.E.U8 desc[UR36][R4.64+0x79], R85 ;  /* 0x0000795504009986 */ /* 0x0001e2000c101124 */
[----:B------:R-:W-:Y:S05]  /*4550*/  @P4 BRA `(.L_x_163) ;  /* 0x00000000000c4947 */ /* 0x000fea0003800000 */
[----:B------:R-:W2:Y:S02]  /*4560*/  LDG.E.U8 R100, desc[UR36][R10.64+0x78] ;  /* 0x000078240a647981 */ /* 0x000ea4000c1e1100 */
[----:B--2---:R-:W-:-:S05]  /*4570*/  PRMT R3, R100, 0x8880, RZ ;  /* 0x0000888064037816 */ /* 0x004fca00000000ff */
[----:B------:R-:W-:-:S07]  /*4580*/  IMAD R0, R3, R90, RZ ;  /* 0x0000005a03007224 */ /* 0x000fce00078e02ff */
.L_x_163:
[----:B------:R-:W-:Y:S05]  /*4590*/  BSYNC B1 ;  /* 0x0000000000017941 */ /* 0x000fea0003800000 */
.L_x_162:
[----:B--2---:R-:W-:Y:S01]  /*45a0*/  @!P4 IMAD R3, R86, R89, R0 ;  /* 0x000000595603c224 */ /* 0x004fe200078e0200 */
[----:B------:R-:W-:Y:S01]  /*45b0*/  ISETP.LT.OR P0, PT, R19, 0x7a, !P0 ;  /* 0x0000007a1300780c */ /* 0x000fe20004701670 */
[----:B------:R-:W-:Y:S03]  /*45c0*/  BSSY B1, `(.L_x_164) ;  /* 0x0000006000017945 */ /* 0x000fe60003800000 */
[----:B------:R2:W-:Y:S09]  /*45d0*/  @!P4 STG.E.U8 desc[UR36][R6.64+0x78], R3 ;  /* 0x000078030600c986 */ /* 0x0005f2000c101124 */
[----:B------:R-:W-:Y:S05]  /*45e0*/  @P0 BRA `(.L_x_165) ;  /* 0x00000000000c0947 */ /* 0x000fea0003800000 */
[----:B------:R-:W2:Y:S02]  /*45f0*/  LDG.E.U8 R100, desc[UR36][R10.64+0x79] ;  /* 0x000079240a647981 */ /* 0x000ea4000c1e1100 */
[----:B--2---:R-:W-:-:S05]  /*4600*/  PRMT R3, R100, 0x8880, RZ ;  /* 0x0000888064037816 */ /* 0x004fca00000000ff */
[----:B------:R-:W-:-:S07]  /*4610*/  IMAD R0, R3, R90, RZ ;  /* 0x0000005a03007224 */ /* 0x000fce00078e02ff */
.L_x_165:
[----:B------:R-:W-:Y:S05]  /*4620*/  BSYNC B1 ;  /* 0x0000000000017941 */ /* 0x000fea0003800000 */
.L_x_164:
[----:B------:R-:W-:Y:S01]  /*4630*/  IMAD R87, R87, R89, R0 ;  /* 0x0000005957577224 */ /* 0x000fe200078e0200 */
[----:B------:R-:W-:Y:S06]  /*4640*/  @P0 BRA `(.L_x_166) ;  /* 0x0000000c00100947 */ /* 0x000fec0003800000 */
[----:B------:R0:W-:Y:S01]  /*4650*/  STG.E.U8 desc[UR36][R6.64+0x79], R87 ;  /* 0x0000795706007986 */ /* 0x0001e2000c101124 */
[----:B------:R-:W-:Y:S05]  /*4660*/  BRA `(.L_x_166) ;  /* 0x0000000c00087947 */ /* 0x000fea0003800000 */
.L_x_37:
[C---:B------:R-:W-:Y:S02]  /*4670*/  ISETP.GE.AND P1, PT, R20.reuse, 0x1, PT ;  /* 0x000000011400780c */ /* 0x040fe40003f26270 */
[----:B------:R-:W-:Y:S02]  /*4680*/  ISETP.GE.AND P0, PT, R20, 0x9, PT ;  /* 0x000000091400780c */ /* 0x000fe40003f06270 */
[C---:B------:R-:W-:Y:S02]  /*4690*/  ISETP.LT.OR P3, PT, R19.reuse, 0x1, !P1 ;  /* 0x000000011300780c */ /* 0x040fe40004f61670 */
[C---:B------:R-:W-:Y:S02]  /*46a0*/  ISETP.LT.OR P4, PT, R19.reuse, 0x2, !P1 ;  /* 0x000000021300780c */ /* 0x040fe40004f81670 */
[----:B------:R-:W-:-:S09]  /*46b0*/  ISETP.LT.OR P2, PT, R19, 0x1, !P0 ;  /* 0x000000011300780c */ /* 0x000fd20004741670 */
[-C--:B------:R-:W-:Y:S02]  /*46c0*/  @!P3 IMAD R3, R24, R89.reuse, RZ ;  /* 0x000000591803b224 */ /* 0x080fe400078e02ff */
[-C--:B------:R-:W-:Y:S02]  /*46d0*/  @!P4 IMAD R25, R25, R89.reuse, RZ ;  /* 0x000000591919c224 */ /* 0x080fe400078e02ff */
[----:B------:R-:W-:Y:S01]  /*46e0*/  @!P2 IMAD R9, R26, R89, RZ ;  /* 0x000000591a09a224 */ /* 0x000fe200078e02ff */
[----:B------:R0:W-:Y:S01]  /*46f0*/  @!P3 STG.E.U8 desc[UR36][R4.64], R3 ;  /* 0x000000030400b986 */ /* 0x0001e2000c101124 */
[----:B------:R-:W-:-:S03]  /*4700*/  ISETP.LT.OR P3, PT, R19, 0x2, !P0 ;  /* 0x000000021300780c */ /* 0x000fc60004761670 */
[----:B------:R-:W-:Y:S01]  /*4710*/  @!P4 STG.E.U8 desc[UR36][R4.64+0x1], R25 ;  /* 0x000001190400c986 */ /* 0x000fe2000c101124 */
[----:B------:R-:W-:-:S03]  /*4720*/  ISETP.LT.OR P4, PT, R19, 0x9, !P1 ;  /* 0x000000091300780c */ /* 0x000fc60004f81670 */
[----:B------:R1:W-:Y:S01]  /*4730*/  @!P2 STG.E.U8 desc[UR36][R6.64], R9 ;  /* 0x000000090600a986 */ /* 0x0003e2000c101124 */
[----:B------:R-:W-:-:S05]  /*4740*/  ISETP.LT.OR P2, PT, R19, 0xa, !P1 ;  /* 0x0000000a1300780c */ /* 0x000fca0004f41670 */
[----:B------:R-:W-:-:S04]  /*4750*/  @!P3 IMAD R27, R27, R89, RZ ;  /* 0x000000591b1bb224 */ /* 0x000fc800078e02ff */
[-C--:B------:R-:W-:Y:S01]  /*4760*/  @!P4 IMAD R11, R28, R89.reuse, RZ ;  /* 0x000000591c0bc224 */ /* 0x080fe200078e02ff */
[----:B------:R-:W-:Y:S01]  /*4770*/  @!P3 STG.E.U8 desc[UR36][R6.64+0x1], R27 ;  /* 0x0000011b0600b986 */ /* 0x000fe2000c101124 */
[----:B------:R-:W-:Y:S02]  /*4780*/  ISETP.LT.OR P3, PT, R19, 0x9, !P0 ;  /* 0x000000091300780c */ /* 0x000fe40004761670 */
[----:B------:R-:W-:Y:S01]  /*4790*/  @!P2 IMAD R29, R29, R89, RZ ;  /* 0x000000591d1da224 */ /* 0x000fe200078e02ff */
[----:B------:R2:W-:Y:S01]  /*47a0*/  @!P4 STG.E.U8 desc[UR36][R4.64+0x8], R11 ;  /* 0x0000080b0400c986 */ /* 0x0005e2000c101124 */
[----:B------:R-:W-:-:S03]  /*47b0*/  ISETP.LT.OR P4, PT, R19, 0xa, !P0 ;  /* 0x0000000a1300780c */ /* 0x000fc60004781670 */
[----:B------:R-:W-:Y:S01]  /*47c0*/  @!P2 STG.E.U8 desc[UR36][R4.64+0x9], R29 ;  /* 0x0000091d0400a986 */ /* 0x000fe2000c101124 */
[----:B------:R-:W-:-:S05]  /*47d0*/  ISETP.LT.OR P2, PT, R19, 0x11, !P1 ;  /* 0x000000111300780c */ /* 0x000fca0004f41670 */
[----:B0-----:R-:W-:-:S04]  /*47e0*/  @!P3 IMAD R3, R30, R89, RZ ;  /* 0x000000591e03b224 */ /* 0x001fc800078e02ff */
[-C--:B------:R-:W-:Y:S01]  /*47f0*/  @!P4 IMAD R31, R31, R89.reuse, RZ ;  /* 0x000000591f1fc224 */ /* 0x080fe200078e02ff */
[----:B------:R0:W-:Y:S01]  /*4800*/  @!P3 STG.E.U8 desc[UR36][R6.64+0x8], R3 ;  /* 0x000008030600b986 */ /* 0x0001e2000c101124 */
[C---:B------:R-:W-:Y:S02]  /*4810*/  ISETP.LT.OR P3, PT, R19.reuse, 0x12, !P1 ;  /* 0x000000121300780c */ /* 0x040fe40004f61670 */
[----:B-1----:R-:W-:Y:S01]  /*4820*/  @!P2 IMAD R9, R32, R89, RZ ;  /* 0x000000592009a224 */ /* 0x002fe200078e02ff */
[----:B------:R-:W-:Y:S01]  /*4830*/  @!P4 STG.E.U8 desc[UR36][R6.64+0x9], R31 ;  /* 0x0000091f0600c986 */ /* 0x000fe2000c101124 */
[----:B------:R-:W-:-:S03]  /*4840*/  ISETP.LT.OR P4, PT, R19, 0x11, !P0 ;  /* 0x000000111300780c */ /* 0x000fc60004781670 */
[----:B------:R1:W-:Y:S01]  /*4850*/  @!P2 STG.E.U8 desc[UR36][R4.64+0x10], R9 ;  /* 0x000010090400a986 */ /* 0x0003e2000c101124 */
[----:B------:R-:W-:-:S05]  /*4860*/  ISETP.LT.OR P2, PT, R19, 0x12, !P0 ;  /* 0x000000121300780c */ /* 0x000fca0004741670 */
[----:B------:R-:W-:-:S04]  /*4870*/  @!P3 IMAD R33, R33, R89, RZ ;  /* 0x000000592121b224 */ /* 0x000fc800078e02ff */
[-C--:B--2---:R-:W-:Y:S01]  /*4880*/  @!P4 IMAD R11, R34, R89.reuse, RZ ;  /* 0x00000059220bc224 */ /* 0x084fe200078e02ff */
        /* <DEDUP_REMOVED lines=144> */
[----:B------:R2:W-:Y:S01]  /*5190*/  @!P3 STG.E.U8 desc[UR36][R4.64+0x71], R81 ;  /* 0x000071510400b986 */ /* 0x0005e2000c101124 */
[C---:B------:R-:W-:Y:S02]  /*51a0*/  ISETP.LT.OR P3, PT, R19.reuse, 0x79, !P1 ;  /* 0x000000791300780c */ /* 0x040fe40004f61670 */
[C---:B------:R-:W-:Y:S01]  /*51b0*/  ISETP.LT.OR P1, PT, R19.reuse, 0x7a, !P1 ;  /* 0x0000007a1300780c */ /* 0x040fe20004f21670 */
[----:B------:R2:W-:Y:S01]  /*51c0*/  @!P4 STG.E.U8 desc[UR36][R6.64+0x70], R11 ;  /* 0x0000700b0600c986 */ /* 0x0005e2000c101124 */
[----:B------:R-:W-:Y:S01]  /*51d0*/  ISETP.LT.OR P4, PT, R19, 0x79, !P0 ;  /* 0x000000791300780c */ /* 0x000fe20004781670 */
[----:B------:R-:W-:Y:S01]  /*51e0*/  @!P2 IMAD R83, R83, R89, RZ ;  /* 0x000000595353a224 */ /* 0x000fe200078e02ff */
[----:B------:R-:W-:-:S04]  /*51f0*/  ISETP.LT.OR P0, PT, R19, 0x7a, !P0 ;  /* 0x0000007a1300780c */ /* 0x000fc80004701670 */
[----:B------:R2:W-:Y:S03]  /*5200*/  @!P2 STG.E.U8 desc[UR36][R6.64+0x71], R83 ;  /* 0x000071530600a986 */ /* 0x0005e6000c101124 */
[-C--:B0-----:R-:W-:Y:S02]  /*5210*/  @!P3 IMAD R3, R84, R89.reuse, RZ ;  /* 0x000000595403b224 */ /* 0x081fe400078e02ff */
[-C--:B------:R-:W-:Y:S02]  /*5220*/  @!P1 IMAD R85, R85, R89.reuse, RZ ;  /* 0x0000005955559224 */ /* 0x080fe400078e02ff */
[-C--:B-1----:R-:W-:Y:S01]  /*5230*/  @!P4 IMAD R9, R86, R89.reuse, RZ ;  /* 0x000000595609c224 */ /* 0x082fe200078e02ff */
[----:B------:R2:W-:Y:S01]  /*5240*/  @!P3 STG.E.U8 desc[UR36][R4.64+0x78], R3 ;  /* 0x000078030400b986 */ /* 0x0005e2000c101124 */
[----:B------:R-:W-:-:S03]  /*5250*/  @!P0 IMAD R87, R87, R89, RZ ;  /* 0x0000005957578224 */ /* 0x000fc600078e02ff */
[----:B------:R2:W-:Y:S04]  /*5260*/  @!P1 STG.E.U8 desc[UR36][R4.64+0x79], R85 ;  /* 0x0000795504009986 */ /* 0x0005e8000c101124 */
[----:B------:R2:W-:Y:S04]  /*5270*/  @!P4 STG.E.U8 desc[UR36][R6.64+0x78], R9 ;  /* 0x000078090600c986 */ /* 0x0005e8000c101124 */
[----:B------:R2:W-:Y:S02]  /*5280*/  @!P0 STG.E.U8 desc[UR36][R6.64+0x79], R87 ;  /* 0x0000795706008986 */ /* 0x0005e4000c101124 */
.L_x_166:
[----:B------:R-:W-:Y:S05]  /*5290*/  BSYNC B0 ;  /* 0x0000000000007941 */ /* 0x000fea0003800000 */
.L_x_36:
[----:B012-4-:R-:W2:Y:S01]  /*52a0*/  LDL.64 R4, [R1] ;  /* 0x0000000001047983 */ /* 0x017ea20000100a00 */
[----:B------:R-:W-:Y:S01]  /*52b0*/  ULDC.64 UR4, c[0x0][0x650] ;  /* 0x0001940000047ab9 */ /* 0x000fe20000000a00 */
[----:B------:R-:W-:Y:S02]  /*52c0*/  IMAD.U32 R0, RZ, RZ, UR44 ;  /* 0x0000002cff007e24 */ /* 0x000fe4000f8e00ff */
[----:B------:R-:W-:Y:S02]  /*52d0*/  IMAD.MOV.U32 R22, RZ, RZ, -0x1 ;  /* 0xffffffffff167424 */ /* 0x000fe400078e00ff */
[----:B------:R0:W-:Y:S01]  /*52e0*/  SYNCS.ARRIVE.TRANS64.A1T0 RZ, [R0+UR48], RZ ;  /* 0x000000ff00ff79a7 */ /* 0x0001e20008100030 */
[----:B------:R-:W-:Y:S02]  /*52f0*/  IMAD.MOV.U32 R19, RZ, RZ, -0x1 ;  /* 0xffffffffff137424 */ /* 0x000fe400078e00ff */
[----:B------:R-:W-:Y:S01]  /*5300*/  IMAD.MOV.U32 R18, RZ, RZ, -0x1 ;  /* 0xffffffffff127424 */ /* 0x000fe200078e00ff */
[----:B0-----:R-:W-:-:S02]  /*5310*/  PRMT R0, RZ, 0x7610, R0 ;  /* 0x00007610ff007816 */ /* 0x001fc40000000000 */
[----:B--2---:R-:W-:-:S05]  /*5320*/  LEA R16, P0, R4, R16, 0x1 ;  /* 0x0000001004107211 */ /* 0x004fca00078008ff */
[----:B------:R-:W-:Y:S01]  /*5330*/  IMAD.X R17, R98, 0x1, R17, P0 ;  /* 0x0000000162117824 */ /* 0x000fe200000e0611 */
[----:B------:R-:W-:-:S04]  /*5340*/  ISETP.GE.U32.AND P0, PT, R16, UR4, PT ;  /* 0x0000000410007c0c */ /* 0x000fc8000bf06070 */
[----:B------:R-:W-:-:S13]  /*5350*/  ISETP.GE.U32.AND.EX P0, PT, R17, UR5, PT, P0 ;  /* 0x0000000511007c0c */ /* 0x000fda000bf06100 */
[----:B------:R-:W-:Y:S05]  /*5360*/  @P0 BRA `(.L_x_167) ;  /* 0x0000000400500947 */ /* 0x000fea0003800000 */
[----:B------:R-:W0:Y:S01]  /*5370*/  LDC.64 R10, c[0x0][0x628] ;  /* 0x00018a00ff0a7b82 */ /* 0x000e220000000a00 */
[----:B------:R-:W1:Y:S01]  /*5380*/  S2R R12, SR_CTAID.X ;  /* 0x00000000000c7919 */ /* 0x000e620000002500 */
[----:B------:R-:W-:Y:S02]  /*5390*/  IMAD.MOV.U32 R8, RZ, RZ, R16 ;  /* 0x000000ffff087224 */ /* 0x000fe400078e0010 */
[----:B------:R-:W-:Y:S01]  /*53a0*/  IMAD.MOV.U32 R9, RZ, RZ, R17 ;  /* 0x000000ffff097224 */ /* 0x000fe200078e0011 */
[----:B------:R-:W2:Y:S03]  /*53b0*/  S2R R19, SR_CTAID.Y ;  /* 0x0000000000137919 */ /* 0x000ea60000002600 */
[----:B------:R-:W4:Y:S08]  /*53c0*/  LDC R0, c[0x0][0x630] ;  /* 0x00018c00ff007b82 */ /* 0x000f300000000800 */
[----:B------:R-:W1:Y:S01]  /*53d0*/  LDC.64 R14, c[0x0][0x620] ;  /* 0x00018800ff0e7b82 */ /* 0x000e620000000a00 */
[----:B0-----:R-:W-:-:S04]  /*53e0*/  ISETP.NE.U32.AND P0, PT, R10, RZ, PT ;  /* 0x000000ff0a00720c */ /* 0x001fc80003f05070 */
[----:B------:R-:W-:-:S13]  /*53f0*/  ISETP.NE.AND.EX P0, PT, R11, RZ, PT, P0 ;  /* 0x000000ff0b00720c */ /* 0x000fda0003f05300 */
[----:B-12-4-:R-:W-:Y:S05]  /*5400*/  @!P0 BRA `(.L_x_168) ;  /* 0x0000000000288947 */ /* 0x016fea0003800000 */
[----:B------:R-:W0:Y:S02]  /*5410*/  LDC R3, c[0x0][0x634] ;  /* 0x00018d00ff037b82 */ /* 0x000e240000000800 */
[----:B0-----:R-:W-:-:S05]  /*5420*/  IADD3 R3, P0, R16, R3, RZ ;  /* 0x0000000310037210 */ /* 0x001fca0007f1e0ff */
[----:B------:R-:W-:-:S04]  /*5430*/  IMAD.X R13, RZ, RZ, R17, P0 ;  /* 0x000000ffff0d7224 */ /* 0x000fc800000e0611 */
[----:B------:R-:W-:-:S04]  /*5440*/  IMAD.WIDE.U32 R4, R13, R10, RZ ;  /* 0x0000000a0d047225 */ /* 0x000fc800078e00ff */
[----:B---3--:R-:W-:-:S04]  /*5450*/  IMAD.WIDE.U32 R6, P0, R3, R11, R4 ;  /* 0x0000000b03067225 */ /* 0x008fc80007800004 */
[----:B------:R-:W-:-:S04]  /*5460*/  IMAD.WIDE.U32 R4, R3, R10, RZ ;  /* 0x0000000a03047225 */ /* 0x000fc800078e00ff */
[----:B------:R-:W-:Y:S01]  /*5470*/  IMAD.X R9, RZ, RZ, RZ, P0 ;  /* 0x000000ffff097224 */ /* 0x000fe200000e06ff */
[----:B------:R-:W-:Y:S01]  /*5480*/  IADD3 RZ, P0, R5, R6, RZ ;  /* 0x0000000605ff7210 */ /* 0x000fe20007f1e0ff */
[----:B------:R-:W-:-:S04]  /*5490*/  IMAD.MOV.U32 R8, RZ, RZ, R7 ;  /* 0x000000ffff087224 */ /* 0x000fc800078e0007 */
[----:B------:R-:W-:-:S08]  /*54a0*/  IMAD.WIDE.U32.X R8, R13, R11, R8, P0 ;  /* 0x0000000b0d087225 */ /* 0x000fd000000e0408 */
.L_x_168:
[-CC-:B------:R-:W-:Y:S01]  /*54b0*/  SHF.R.U64 R18, R8, R0.reuse, R9.reuse ;  /* 0x0000000008127219 */ /* 0x180fe20000001209 */
[----:B------:R-:W0:Y:S01]  /*54c0*/  LDC.64 R24, c[0x0][0x640] ;  /* 0x00019000ff187b82 */ /* 0x000e220000000a00 */
[----:B------:R-:W-:Y:S01]  /*54d0*/  SHF.R.U32.HI R0, RZ, R0, R9 ;  /* 0x00000000ff007219 */ /* 0x000fe20000011609 */
[----:B------:R-:W-:Y:S01]  /*54e0*/  ULDC UR4, c[0x0][0x150] ;  /* 0x0000540000047ab9 */ /* 0x000fe20000000800 */
[----:B------:R-:W-:Y:S02]  /*54f0*/  IADD3 R3, P0, RZ, -R18, RZ ;  /* 0x80000012ff037210 */ /* 0x000fe40007f1e0ff */
[----:B---3--:R-:W-:-:S03]  /*5500*/  I2FP.F32.U32 R7, R12 ;  /* 0x0000000c00077245 */ /* 0x008fc60000201000 */
[----:B------:R-:W1:Y:S01]  /*5510*/  LDC R6, c[0x0][0x618] ;  /* 0x00018600ff067b82 */ /* 0x000e620000000800 */
[----:B------:R-:W-:Y:S02]  /*5520*/  IMAD.X R5, RZ, RZ, ~R0, P0 ;  /* 0x000000ffff057224 */ /* 0x000fe400000e0e00 */
[----:B------:R-:W-:Y:S01]  /*5530*/  FMUL R7, R7, UR4 ;  /* 0x0000000407077c20 */ /* 0x000fe20008400000 */
[----:B------:R-:W-:Y:S01]  /*5540*/  ULDC UR4, c[0x0][0x154] ;  /* 0x0000550000047ab9 */ /* 0x000fe20000000800 */
[-C--:B------:R-:W-:Y:S02]  /*5550*/  IMAD R0, R5, R14.reuse, RZ ;  /* 0x0000000e05007224 */ /* 0x080fe400078e02ff */
[C---:B------:R-:W-:Y:S01]  /*5560*/  IMAD.WIDE.U32 R4, R3.reuse, R14, R16 ;  /* 0x0000000e03047225 */ /* 0x040fe200078e0010 */
[----:B------:R-:W2:Y:S01]  /*5570*/  LDC R8, c[0x0][0x608] ;  /* 0x00018200ff087b82 */ /* 0x000ea20000000800 */
[----:B------:R-:W3:Y:S02]  /*5580*/  F2I.U32.TRUNC.NTZ R7, R7 ;  /* 0x0000000700077305 */ /* 0x000ee4000020f000 */
[----:B------:R-:W-:Y:S01]  /*5590*/  IMAD R3, R3, R15, R0 ;  /* 0x0000000f03037224 */ /* 0x000fe200078e0200 */
[----:B------:R-:W-:-:S03]  /*55a0*/  I2FP.F32.U32 R0, R19 ;  /* 0x0000001300007245 */ /* 0x000fc60000201000 */
[----:B------:R-:W-:Y:S01]  /*55b0*/  IMAD.IADD R3, R5, 0x1, R3 ;  /* 0x0000000105037824 */ /* 0x000fe200078e0203 */
[----:B------:R-:W4:Y:S01]  /*55c0*/  LDC R22, c[0x0][0x658] ;  /* 0x00019600ff167b82 */ /* 0x000f220000000800 */
[----:B0-----:R-:W-:-:S04]  /*55d0*/  ISETP.NE.U32.AND P0, PT, R24, RZ, PT ;  /* 0x000000ff1800720c */ /* 0x001fc80003f05070 */
[----:B------:R-:W-:-:S03]  /*55e0*/  ISETP.NE.AND.EX P0, PT, R25, RZ, PT, P0 ;  /* 0x000000ff1900720c */ /* 0x000fc60003f05300 */
[----:B------:R-:W0:Y:S01]  /*55f0*/  LDC R9, c[0x0][0x144] ;  /* 0x00005100ff097b82 */ /* 0x000e220000000800 */
[-C--:B-1----:R-:W-:Y:S01]  /*5600*/  SHF.R.U64 R10, R4, R6.reuse, R3 ;  /* 0x00000006040a7219 */ /* 0x082fe20000001203 */
[----:B---3--:R-:W-:Y:S01]  /*5610*/  IMAD.MOV R7, RZ, RZ, -R7 ;  /* 0x000000ffff077224 */ /* 0x008fe200078e0a07 */
[----:B------:R-:W-:Y:S01]  /*5620*/  SHF.R.U32.HI R3, RZ, R6, R3 ;  /* 0x00000006ff037219 */ /* 0x000fe20000011603 */
[----:B------:R-:W-:-:S04]  /*5630*/  FMUL R6, R0, UR4 ;  /* 0x0000000400067c20 */ /* 0x000fc80008400000 */
[----:B------:R-:W1:Y:S01]  /*5640*/  LDC R20, c[0x0][0x148] ;  /* 0x00005200ff147b82 */ /* 0x000e620000000800 */
[----:B------:R3:W0:Y:S01]  /*5650*/  F2I.U32.TRUNC.NTZ R14, R6 ;  /* 0x00000006000e7305 */ /* 0x000622000020f000 */
[-CC-:B--2---:R-:W-:Y:S02]  /*5660*/  SHF.R.U64 R0, R10, R8.reuse, R3.reuse ;  /* 0x000000080a007219 */ /* 0x184fe40000001203 */
[----:B------:R-:W-:-:S04]  /*5670*/  SHF.R.U32.HI R3, RZ, R8, R3 ;  /* 0x00000008ff037219 */ /* 0x000fc80000011603 */
[----:B------:R-:W2:Y:S01]  /*5680*/  LDC R15, c[0x0][0x600] ;  /* 0x00018000ff0f7b82 */ /* 0x000ea20000000800 */
[-CC-:B----4-:R-:W-:Y:S02]  /*5690*/  SHF.R.U64 R13, R0, R22.reuse, R3.reuse ;  /* 0x00000016000d7219 */ /* 0x190fe40000001203 */
[----:B------:R-:W-:-:S03]  /*56a0*/  SHF.R.U32.HI R5, RZ, R22, R3 ;  /* 0x00000016ff057219 */ /* 0x000fc60000011603 */
[----:B------:R-:W-:Y:S02]  /*56b0*/  IMAD.MOV.U32 R4, RZ, RZ, R13 ;  /* 0x000000ffff047224 */ /* 0x000fe400078e000d */
[----:B------:R-:W4:Y:S01]  /*56c0*/  LDC R26, c[0x0][0x648] ;  /* 0x00019200ff1a7b82 */ /* 0x000f220000000800 */
[----:B0-----:R-:W-:-:S07]  /*56d0*/  IMAD R21, R9, R7, R12 ;  /* 0x0000000709157224 */ /* 0x001fce00078e020c */
[----:B------:R-:W0:Y:S08]  /*56e0*/  LDC R27, c[0x0][0x638] ;  /* 0x00018e00ff1b7b82 */ /* 0x000e300000000800 */
[----:B------:R-:W0:Y:S01]  /*56f0*/  LDC R28, c[0x0][0x610] ;  /* 0x00018400ff1c7b82 */ /* 0x000e220000000800 */
[----:B-123--:R-:W-:Y:S05]  /*5700*/  @!P0 BRA `(.L_x_169) ;  /* 0x0000000000288947 */ /* 0x00efea0003800000 */
[----:B------:R-:W1:Y:S02]  /*5710*/  LDC R4, c[0x0][0x64c] ;  /* 0x00019300ff047b82 */ /* 0x000e640000000800 */
[----:B-1----:R-:W-:-:S05]  /*5720*/  IADD3 R3, P0, R13, R4, RZ ;  /* 0x000000040d037210 */ /* 0x002fca0007f1e0ff */
        /* <DEDUP_REMOVED lines=8> */
.L_x_169:
[----:B------:R-:W-:Y:S01]  /*57b0*/  ISETP.NE.AND P0, PT, R2, 0x1, PT ;  /* 0x000000010200780c */ /* 0x000fe20003f05270 */
[----:B------:R-:W-:Y:S01]  /*57c0*/  IMAD.MOV R14, RZ, RZ, -R14 ;  /* 0x000000ffff0e7224 */ /* 0x000fe200078e0a0e */
[----:B----4-:R-:W-:Y:S01]  /*57d0*/  SHF.R.U64 R3, R4, R26, R5 ;  /* 0x0000001a04037219 */ /* 0x010fe20000001205 */
[----:B------:R-:W-:Y:S01]  /*57e0*/  VIADD R5, R15, 0xffffffff ;  /* 0xffffffff0f057836 */ /* 0x000fe20000000000 */
[----:B------:R-:W-:-:S03]  /*57f0*/  LOP3.LUT R0, R0, R97, RZ, 0xc0, !PT ;  /* 0x0000006100007212 */ /* 0x000fc600078ec0ff */
[----:B------:R-:W-:Y:S02]  /*5800*/  IMAD.MOV R4, RZ, RZ, -R3 ;  /* 0x000000ffff047224 */ /* 0x000fe400078e0a03 */
[----:B------:R-:W-:Y:S01]  /*5810*/  IMAD R22, R91, R3, R0 ;  /* 0x000000035b167224 */ /* 0x000fe200078e0200 */
[----:B------:R-:W-:Y:S01]  /*5820*/  LOP3.LUT R3, R10, R5, RZ, 0xc0, !PT ;  /* 0x000000050a037212 */ /* 0x000fe200078ec0ff */
[----:B0-----:R-:W-:Y:S02]  /*5830*/  IMAD R0, R4, R27, R13 ;  /* 0x0000001b04007224 */ /* 0x001fe400078e020d */
[----:B------:R-:W-:Y:S02]  /*5840*/  @P0 IMAD R21, R20, R14, R19 ;  /* 0x0000000e14150224 */ /* 0x000fe400078e0213 */
[----:B------:R-:W-:Y:S02]  /*5850*/  IMAD R3, R0, R15, R3 ;  /* 0x0000000f00037224 */ /* 0x000fe400078e0203 */
[----:B------:R-:W-:-:S02]  /*5860*/  IMAD R22, R22, R28, R21 ;  /* 0x0000001c16167224 */ /* 0x000fc400078e0215 */
[----:B------:R-:W-:-:S03]  /*5870*/  IMAD.MOV.U32 R4, RZ, RZ, 0x1 ;  /* 0x00000001ff047424 */ /* 0x000fc600078e00ff */
[----:B------:R-:W-:Y:S02]  /*5880*/  SEL R19, R3, R22, !P0 ;  /* 0x0000001603137207 */ /* 0x000fe40004000000 */
[----:B------:R-:W-:Y:S02]  /*5890*/  PRMT R0, R4, 0x7610, R0 ;  /* 0x0000761004007816 */ /* 0x000fe40000000000 */
[----:B------:R-:W-:-:S07]  /*58a0*/  SEL R22, R22, R3, !P0 ;  /* 0x0000000316167207 */ /* 0x000fce0004000000 */
.L_x_167:
[----:B------:R-:W-:Y:S02]  /*58b0*/  LOP3.LUT P0, RZ, R0, 0xff, RZ, 0xc0, !PT ;  /* 0x000000ff00ff7812 */ /* 0x000fe4000780c0ff */
[----:B------:R-:W-:-:S11]  /*58c0*/  LOP3.LUT R102, R102, 0x1, RZ, 0x3c, !PT ;  /* 0x0000000166667812 */ /* 0x000fd600078e3cff */
[----:B------:R-:W-:Y:S05]  /*58d0*/  @P0 BRA `(.L_x_170) ;  /* 0xffffffbc00880947 */ /* 0x000fea000383ffff */
[----:B------:R-:W-:Y:S05]  /*58e0*/  EXIT ;  /* 0x000000000000794d */ /* 0x000fea0003800000 */
.L_x_17:
[----:B------:R-:W-:-:S08]  /*58f0*/  ISETP.NE.AND P0, PT, R14, RZ, PT ;  /* 0x000000ff0e00720c */ /* 0x000fd00003f05270 */
[----:B0-----:R-:W0:-:S00]  /*5900*/  USETMAXREG.DEALLOC.CTAPOOL 0x28 ;  /* 0x00000028000079c8 */ /* 0x001e0000080e0500 */
[----:B------:R-:W-:Y:S05]  /*5910*/  @P0 EXIT ;  /* 0x000000000000094d */ /* 0x000fea0003800000 */
[----:B0-----:R-:W-:Y:S01]  /*5920*/  LOP3.LUT P0, RZ, R8, 0xff, RZ, 0xc0, !PT ;  /* 0x000000ff08ff7812 */ /* 0x001fe2000780c0ff */
[----:B------:R-:W-:Y:S02]  /*5930*/  IMAD.MOV.U32 R3, RZ, RZ, 0x1 ;  /* 0x00000001ff037424 */ /* 0x000fe400078e00ff */
[----:B------:R-:W-:-:S10]  /*5940*/  IMAD.MOV.U32 R8, RZ, RZ, RZ ;  /* 0x000000ffff087224 */ /* 0x000fd400078e00ff */
[----:B------:R-:W-:Y:S05]  /*5950*/  @!P0 BRA `(.L_x_171) ;  /* 0x0000000c002c8947 */ /* 0x000fea0003800000 */
[----:B------:R-:W0:Y:S01]  /*5960*/  S2UR UR8, SR_CgaCtaId ;  /* 0x00000000000879c3 */ /* 0x000e220000008800 */
[----:B------:R-:W-:Y:S01]  /*5970*/  LOP3.LUT P0, RZ, R5, 0x1f, RZ, 0xc0, !PT ;  /* 0x0000001f05ff7812 */ /* 0x000fe2000780c0ff */
[----:B------:R-:W-:Y:S01]  /*5980*/  ULDC UR5, c[0x0][0x658] ;  /* 0x0001960000057ab9 */ /* 0x000fe20000000800 */
[----:B------:R-:W-:Y:S01]  /*5990*/  UMOV UR6, 0xffffffff ;  /* 0xffffffff00067882 */ /* 0x000fe20000000000 */
[----:B------:R-:W-:Y:S01]  /*59a0*/  BSSY B0, `(.L_x_171) ;  /* 0x00000c6000007945 */ /* 0x000fe20003800000 */
[----:B------:R-:W-:Y:S01]  /*59b0*/  USHF.L.U32 UR6, UR6, UR5, URZ ;  /* 0x0000000506067299 */ /* 0x000fe2000800063f */
[C---:B------:R-:W-:Y:S01]  /*59c0*/  ISETP.NE.AND P2, PT, R4.reuse, RZ, PT ;  /* 0x000000ff0400720c */ /* 0x040fe20003f45270 */
[----:B------:R-:W-:Y:S01]  /*59d0*/  IMAD.MOV.U32 R10, RZ, RZ, 0x1 ;  /* 0x00000001ff0a7424 */ /* 0x000fe200078e00ff */
[----:B------:R-:W-:Y:S01]  /*59e0*/  ISETP.NE.OR P0, PT, R4, RZ, !P0 ;  /* 0x000000ff0400720c */ /* 0x000fe20004705670 */
[----:B------:R-:W-:Y:S01]  /*59f0*/  IMAD.MOV.U32 R3, RZ, RZ, 0x1 ;  /* 0x00000001ff037424 */ /* 0x000fe200078e00ff */
[----:B------:R-:W-:Y:S01]  /*5a00*/  LOP3.LUT R9, R23, 0x2, RZ, 0xfc, !PT ;  /* 0x0000000217097812 */ /* 0x000fe200078efcff */
[----:B------:R-:W-:Y:S01]  /*5a10*/  IMAD.MOV.U32 R8, RZ, RZ, RZ ;  /* 0x000000ffff087224 */ /* 0x000fe200078e00ff */
[----:B------:R-:W-:Y:S01]  /*5a20*/  ULDC UR4, c[0x0][0x600] ;  /* 0x0001800000047ab9 */ /* 0x000fe20000000800 */
[----:B------:R-:W-:Y:S01]  /*5a30*/  UMOV UR7, 0x1 ;  /* 0x0000000100077882 */ /* 0x000fe20000000000 */
[----:B------:R-:W-:-:S02]  /*5a40*/  UIADD3 UR22, UR40, 0x1, URZ ;  /* 0x0000000128167890 */ /* 0x000fc4000fffe03f */
[----:B------:R-:W-:Y:S02]  /*5a50*/  UIADD3 UR14, UR4, -0x1, URZ ;  /* 0xffffffff040e7890 */ /* 0x000fe4000fffe03f */
[----:B------:R-:W-:Y:S02]  /*5a60*/  USHF.L.U32 UR16, UR7, UR5, URZ ;  /* 0x0000000507107299 */ /* 0x000fe4000800063f */
[----:B------:R-:W-:Y:S01]  /*5a70*/  ULOP3.LUT UR15, URZ, UR6, URZ, 0x33, !UPT ;  /* 0x000000063f0f7292 */ /* 0x000fe2000f8e333f */
[----:B------:R-:W-:Y:S01]  /*5a80*/  ULDC.64 UR20, c[0x0][0x198] ;  /* 0x0000660000147ab9 */ /* 0x000fe20000000a00 */
[----:B0-----:R-:W-:-:S05]  /*5a90*/  IMAD.U32 R11, RZ, RZ, UR8 ;  /* 0x00000008ff0b7e24 */ /* 0x001fca000f8e00ff */
[----:B------:R-:W-:-:S07]  /*5aa0*/  LEA R12, R11, 0x100, 0xa ;  /* 0x000001000b0c7811 */ /* 0x000fce00078e50ff */
.L_x_183:
[----:B------:R-:W-:-:S03]  /*5ab0*/  UMOV UR4, 0xffffffff ;  /* 0xffffffff00047882 */ /* 0x000fc60000000000 */
[----:B------:R-:W-:Y:S05]  /*5ac0*/  BRA.DIV UR4, `(.L_x_172) ;  /* 0x0000000e04c87947 */ /* 0x000fea000b800000 */
[----:B------:R-:W-:-:S13]  /*5ad0*/  ELECT P6, URZ, PT ;  /* 0x00000000003f782f */ /* 0x000fda00038c0000 */
.L_x_195:
[----:B------:R-:W0:Y:S01]  /*5ae0*/  LDC R4, c[0x0][0x28c] ;  /* 0x0000a300ff047b82 */ /* 0x000e220000000800 */
[----:B------:R-:W-:Y:S01]  /*5af0*/  BSSY B1, `(.L_x_173) ;  /* 0x000003b000017945 */ /* 0x000fe20003800000 */
[----:B0-----:R-:W-:-:S13]  /*5b00*/  ISETP.LT.OR P6, PT, R4, 0x1, !P6 ;  /* 0x000000010400780c */ /* 0x001fda00077c1670 */
[----:B------:R-:W-:Y:S05]  /*5b10*/  @P6 BRA `(.L_x_174) ;  /* 0x0000000000e06947 */ /* 0x000fea0003800000 */
[----:B------:R-:W-:Y:S02]  /*5b20*/  IMAD R11, R22, 0x2, R11 ;  /* 0x00000002160b7824 */ /* 0x000fe400078e020b */
[----:B------:R-:W-:Y:S02]  /*5b30*/  IMAD.SHL.U32 R19, R19, 0x80, RZ ;  /* 0x0000008013137824 */ /* 0x000fe400078e00ff */
[----:B------:R-:W-:Y:S02]  /*5b40*/  IMAD.MOV.U32 R20, RZ, RZ, RZ ;  /* 0x000000ffff147224 */ /* 0x000fe400078e00ff */
[----:B------:R-:W-:Y:S02]  /*5b50*/  IMAD.U32 R21, RZ, RZ, UR22 ;  /* 0x00000016ff157e24 */ /* 0x000fe4000f8e00ff */
[----:B------:R-:W-:Y:S02]  /*5b60*/  IMAD.MOV.U32 R4, RZ, RZ, R3 ;  /* 0x000000ffff047224 */ /* 0x000fe400078e0003 */
[----:B------:R-:W-:-:S02]  /*5b70*/  IMAD.MOV.U32 R5, RZ, RZ, R8 ;  /* 0x000000ffff057224 */ /* 0x000fc400078e0008 */
[----:B------:R-:W-:-:S07]  /*5b80*/  IMAD.SHL.U32 R13, R11, 0x20, RZ ;  /* 0x000000200b0d7824 */ /* 0x000fce00078e00ff */
.L_x_178:
[----:B------:R-:W0:Y:S01]  /*5b90*/  S2UR UR4, SR_CgaCtaId ;  /* 0x00000000000479c3 */ /* 0x000e220000008800 */
[----:B------:R-:W-:-:S07]  /*5ba0*/  MOV R6, 0x400 ;  /* 0x0000040000067802 */ /* 0x000fce0000000f00 */
[----:B------:R-:W1:Y:S01]  /*5bb0*/  @!P2 LDC R7, c[0x0][0x500] ;  /* 0x00014000ff07ab82 */ /* 0x000e620000000800 */
[----:B0-----:R-:W-:-:S05]  /*5bc0*/  IMAD.U32 R11, RZ, RZ, UR4 ;  /* 0x00000004ff0b7e24 */ /* 0x001fca000f8e00ff */
[----:B------:R-:W-:Y:S02]  /*5bd0*/  LEA R14, R11, R6, 0x18 ;  /* 0x000000060b0e7211 */ /* 0x000fe400078ec0ff */
[----:B------:R-:W-:-:S03]  /*5be0*/  SHF.L.U32 R6, R4, 0x1f, RZ ;  /* 0x0000001f04067819 */ /* 0x000fc600000006ff */
[----:B------:R-:W-:-:S04]  /*5bf0*/  IMAD R15, R5, 0x8, R14 ;  /* 0x00000008050f7824 */ /* 0x000fc800078e020e */
[----:B------:R-:W0:Y:S02]  /*5c00*/  SYNCS.PHASECHK.TRANS64.TRYWAIT P1, [R15+URZ+0x18], R6 ;  /* 0x000018060f0075a7 */ /* 0x000e24000802017f */
[----:B01----:R-:W-:Y:S05]  /*5c10*/  @!P1 BRA `(.L_x_175) ;  /* 0x0000000c00949947 */ /* 0x003fea0003800000 */
.L_x_196:
[----:B0-----:R-:W-:Y:S01]  /*5c20*/  PRMT R6, R9, 0x9910, RZ ;  /* 0x0000991009067816 */ /* 0x001fe200000000ff */
[----:B------:R0:W-:Y:S03]  /*5c30*/  @!P2 SYNCS.ARRIVE.TRANS64 RZ, [R15+URZ], R7 ;  /* 0x000000070fffa9a7 */ /* 0x0001e6000800003f */
[----:B------:R-:W-:-:S13]  /*5c40*/  ISETP.NE.AND P1, PT, R6, 0x2, PT ;  /* 0x000000020600780c */ /* 0x000fda0003f25270 */
[----:B0-----:R-:W-:Y:S05]  /*5c50*/  @P1 BRA `(.L_x_176) ;  /* 0x0000000000041947 */ /* 0x001fea0003800000 */
[----:B------:R-:W-:Y:S01]  /*5c60*/  BPT.TRAP 0x1 ;  /* 0x000000040000795c */ /* 0x000fe20000300000 */
.L_x_176:
[----:B------:R-:W-:Y:S05]  /*5c70*/  @P0 BRA `(.L_x_177) ;  /* 0x0000000000040947 */ /* 0x000fea0003800000 */
[----:B------:R-:W-:Y:S01]  /*5c80*/  BPT.TRAP 0x1 ;  /* 0x000000040000795c */ /* 0x000fe20000300000 */
.L_x_177:
[C---:B------:R-:W-:Y:S01]  /*5c90*/  IMAD R6, R5.reuse, 0x800, R12 ;  /* 0x0000080005067824 */ /* 0x040fe200078e020c */
[----:B------:R-:W-:Y:S01]  /*5ca0*/  R2UR UR8, R14 ;  /* 0x000000000e0872ca */ /* 0x000fe200000e0000 */
[----:B------:R-:W-:Y:S01]  /*5cb0*/  IMAD R14, R5, 0x1000, R14 ;  /* 0x00001000050e7824 */ /* 0x000fe200078e020e */
[----:B------:R-:W-:Y:S01]  /*5cc0*/  R2UR UR17, R13 ;  /* 0x000000000d1172ca */ /* 0x000fe200000e0000 */
[----:B------:R-:W-:Y:S01]  /*5cd0*/  VIADD R21, R21, 0xffffffff ;  /* 0xffffffff15157836 */ /* 0x000fe20000000000 */
[----:B------:R-:W-:Y:S01]  /*5ce0*/  R2UR UR5, R6 ;  /* 0x00000000060572ca */ /* 0x000fe200000e0000 */
[----:B------:R-:W-:Y:S01]  /*5cf0*/  UIADD3 UR4, UP0, UR20, 0xf0, URZ ;  /* 0x000000f014047890 */ /* 0x000fe2000ff1e03f */
[----:B------:R-:W-:Y:S01]  /*5d00*/  R2UR UR11, R14 ;  /* 0x000000000e0b72ca */ /* 0x000fe200000e0000 */
[----:B------:R-:W-:Y:S01]  /*5d10*/  UIADD3 UR24, UP1, UR20, 0x1f0, URZ ;  /* 0x000001f014187890 */ /* 0x000fe2000ff3e03f */
[----:B------:R-:W-:Y:S01]  /*5d20*/  R2UR UR9, R15 ;  /* 0x000000000f0972ca */ /* 0x000fe200000e0000 */
[----:B------:R-:W-:Y:S01]  /*5d30*/  VIADD R5, R5, 0x1 ;  /* 0x0000000105057836 */ /* 0x000fe20000000000 */
[----:B------:R-:W-:Y:S01]  /*5d40*/  R2UR UR10, R20 ;  /* 0x00000000140a72ca */ /* 0x000fe200000e0000 */
[----:B------:R-:W-:Y:S01]  /*5d50*/  UIADD3.X UR25, URZ, UR21, URZ, UP1, !UPT ;  /* 0x000000153f197290 */ /* 0x000fe20008ffe43f */
[----:B------:R-:W-:Y:S01]  /*5d60*/  R2UR UR12, R18 ;  /* 0x00000000120c72ca */ /* 0x000fe200000e0000 */
[----:B------:R-:W-:Y:S01]  /*5d70*/  UMOV UR19, 0x30000 ;  /* 0x0003000000137882 */ /* 0x000fe20000000000 */
[----:B------:R-:W-:Y:S01]  /*5d80*/  R2UR UR18, R19 ;  /* 0x00000000131272ca */ /* 0x000fe200000e0000 */
[----:B------:R-:W-:Y:S01]  /*5d90*/  UMOV UR6, 0x0 ;  /* 0x0000000000067882 */ /* 0x000fe20000000000 */
[----:B------:R-:W-:Y:S01]  /*5da0*/  ISETP.GT.AND P3, PT, R21, 0x1, PT ;  /* 0x000000011500780c */ /* 0x000fe20003f64270 */
[----:B------:R-:W-:Y:S01]  /*5db0*/  UIADD3 UR8, UR8, UR5, URZ ;  /* 0x0000000508087290 */ /* 0x000fe2000fffe03f */
[C---:B------:R-:W-:Y:S01]  /*5dc0*/  ISETP.NE.AND P1, PT, R5.reuse, 0x3, PT ;  /* 0x000000030500780c */ /* 0x040fe20003f25270 */
[----:B------:R-:W-:Y:S01]  /*5dd0*/  UIADD3.X UR5, URZ, UR21, URZ, UP0, !UPT ;  /* 0x000000153f057290 */ /* 0x000fe200087fe43f */
[----:B------:R-:W-:Y:S01]  /*5de0*/  VIADD R20, R20, 0x20 ;  /* 0x0000002014147836 */ /* 0x000fe20000000000 */
[----:B------:R-:W-:Y:S01]  /*5df0*/  UIADD3 UR13, UR11, 0x1900, URZ ;  /* 0x000019000b0d7890 */ /* 0x000fe2000fffe03f */
[----:B------:R-:W-:Y:S01]  /*5e00*/  SEL R7, RZ, 0x1, P1 ;  /* 0x00000001ff077807 */ /* 0x000fe20000800000 */
[----:B------:R-:W-:Y:S01]  /*5e10*/  UMOV UR7, 0x10000000 ;  /* 0x1000000000077882 */ /* 0x000fe20000000000 */
[----:B------:R-:W-:Y:S01]  /*5e20*/  UMOV UR11, UR17 ;  /* 0x00000011000b7c82 */ /* 0x000fe20008000000 */
[----:B------:R-:W-:-:S02]  /*5e30*/  SEL R5, R5, RZ, P1 ;  /* 0x000000ff05057207 */ /* 0x000fc40000800000 */
[----:B------:R-:W-:Y:S01]  /*5e40*/  LOP3.LUT R4, R4, R7, RZ, 0x3c, !PT ;  /* 0x0000000704047212 */ /* 0x000fe200078e3cff */
[----:B------:R0:W-:Y:S02]  /*5e50*/  UTMALDG.3D.MULTICAST [UR8], [UR4], UR19, desc[UR6] ;  /* 0x00000608040073b4 */ /* 0x0001e40008011813 */
[----:B0-----:R-:W-:Y:S01]  /*5e60*/  UMOV UR8, UR13 ;  /* 0x0000000d00087c82 */ /* 0x001fe20008000000 */
[----:B------:R-:W-:Y:S02]  /*5e70*/  UMOV UR11, UR18 ;  /* 0x00000012000b7c82 */ /* 0x000fe40008000000 */
[----:B------:R0:W-:Y:S02]  /*5e80*/  UTMALDG.3D [UR8], [UR24], desc[UR6] ;  /* 0x00000608180075b4 */ /* 0x0001e40008011000 */
[----:B0-----:R-:W-:Y:S05]  /*5e90*/  @P3 BRA `(.L_x_178) ;  /* 0xfffffffc003c3947 */ /* 0x001fea000383ffff */
.L_x_174:
[----:B------:R-:W-:Y:S05]  /*5ea0*/  BSYNC B1 ;  /* 0x0000000000017941 */ /* 0x000fea0003800000 */
.L_x_173:
[----:B------:R-:W3:Y:S01]  /*5eb0*/  LDL.64 R14, [R1] ;  /* 0x00000000010e7983 */ /* 0x000ee20000100a00 */
[----:B------:R-:W-:Y:S01]  /*5ec0*/  LOP3.LUT P4, RZ, R10, 0xff, RZ, 0xc0, !PT ;  /* 0x000000ff0aff7812 */ /* 0x000fe2000788c0ff */
[----:B------:R-:W-:Y:S01]  /*5ed0*/  VIADD R7, R8, UR40 ;  /* 0x0000002808077c36 */ /* 0x000fe20008000000 */
[----:B------:R-:W-:Y:S01]  /*5ee0*/  ULDC.64 UR4, c[0x0][0x650] ;  /* 0x0001940000047ab9 */ /* 0x000fe20000000a00 */
[----:B------:R-:W-:Y:S01]  /*5ef0*/  IMAD.U32 R8, RZ, RZ, UR40 ;  /* 0x00000028ff087e24 */ /* 0x000fe2000f8e00ff */
[----:B------:R-:W-:Y:S01]  /*5f00*/  UISETP.GE.U32.AND UP0, UPT, UR40, 0x3, UPT ;  /* 0x000000032800788c */ /* 0x000fe2000bf06070 */
[----:B------:R-:W-:Y:S01]  /*5f10*/  BSSY B1, `(.L_x_179) ;  /* 0x000006c000017945 */ /* 0x000fe20003800000 */
[----:B------:R-:W-:Y:S01]  /*5f20*/  ISETP.GT.U32.AND P1, PT, R7, 0x2, PT ;  /* 0x000000020700780c */ /* 0x000fe20003f24070 */
[----:B------:R-:W-:Y:S01]  /*5f30*/  IMAD.MOV.U32 R22, RZ, RZ, -0x1 ;  /* 0xffffffffff167424 */ /* 0x000fe200078e00ff */
[----:B------:R-:W-:Y:S01]  /*5f40*/  PRMT R10, RZ, 0x7610, R10 ;  /* 0x00007610ff0a7816 */ /* 0x000fe2000000000a */
[----:B------:R-:W-:Y:S01]  /*5f50*/  IMAD.MOV.U32 R19, RZ, RZ, -0x1 ;  /* 0xffffffffff137424 */ /* 0x000fe200078e00ff */
[----:B------:R-:W-:Y:S01]  /*5f60*/  ISETP.LT.U32.AND P1, PT, R8, 0x3, P1 ;  /* 0x000000030800780c */ /* 0x000fe20000f21070 */
[----:B------:R-:W-:Y:S01]  /*5f70*/  IMAD.MOV.U32 R18, RZ, RZ, -0x1 ;  /* 0xffffffffff127424 */ /* 0x000fe200078e00ff */
[----:B------:R-:W-:Y:S01]  /*5f80*/  PLOP3.LUT P3, PT, PT, PT, UP0, 0x80, 0x0 ;  /* 0x000000000000781c */ /* 0x000fe20003f6f008 */
[----:B------:R-:W0:Y:S01]  /*5f90*/  @P4 S2R R11, SR_CgaCtaId ;  /* 0x00000000000b4919 */ /* 0x000e220000008800 */
[----:B------:R-:W-:-:S04]  /*5fa0*/  @P4 MOV R4, 0x400 ;  /* 0x0000040000044802 */ /* 0x000fc80000000f00 */
[----:B0-----:R-:W-:Y:S01]  /*5fb0*/  @P4 LEA R6, R11, R4, 0x18 ;  /* 0x000000040b064211 */ /* 0x001fe200078ec0ff */
[----:B------:R-:W-:Y:S01]  /*5fc0*/  IMAD.WIDE.U32 R4, R7, -0x55555555, RZ ;  /* 0xaaaaaaab07047825 */ /* 0x000fe200078e00ff */
[----:B------:R-:W-:Y:S02]  /*5fd0*/  SEL R4, RZ, 0x1, !P1 ;  /* 0x00000001ff047807 */ /* 0x000fe40004800000 */
[----:B------:R0:W-:Y:S02]  /*5fe0*/  @P4 SYNCS.ARRIVE.TRANS64.A1T0 RZ, [R6+URZ+0x68], RZ ;  /* 0x000068ff06ff49a7 */ /* 0x0001e4000810003f */
[----:B------:R-:W-:Y:S02]  /*5ff0*/  LOP3.LUT R3, R3, R4, RZ, 0x3c, !PT ;  /* 0x0000000403037212 */ /* 0x000fe400078e3cff */
[----:B------:R-:W-:Y:S02]  /*6000*/  PRMT R4, RZ, 0x7610, R4 ;  /* 0x00007610ff047816 */ /* 0x000fe40000000004 */
[----:B0-----:R-:W-:-:S04]  /*6010*/  SHF.R.U32.HI R6, RZ, 0x1, R5 ;  /* 0x00000001ff067819 */ /* 0x001fc80000011605 */
[----:B------:R-:W-:Y:S01]  /*6020*/  @P3 LOP3.LUT R3, R3, 0x1, R6, 0x78, !PT ;  /* 0x0000000103033812 */ /* 0x000fe200078e7806 */
[----:B------:R-:W-:Y:S01]  /*6030*/  IMAD R8, R6, -0x3, R7 ;  /* 0xfffffffd06087824 */ /* 0x000fe200078e0207 */
[----:B---3--:R-:W-:-:S04]  /*6040*/  IADD3 R16, P4, R16, R14, RZ ;  /* 0x0000000e10107210 */ /* 0x008fc80007f9e0ff */
[----:B------:R-:W-:Y:S01]  /*6050*/  ISETP.GE.U32.AND P1, PT, R16, UR4, PT ;  /* 0x0000000410007c0c */ /* 0x000fe2000bf26070 */
[----:B------:R-:W-:-:S05]  /*6060*/  IMAD.X R17, R17, 0x1, R0, P4 ;  /* 0x0000000111117824 */ /* 0x000fca00020e0600 */
[----:B------:R-:W-:-:S13]  /*6070*/  ISETP.GE.U32.AND.EX P1, PT, R17, UR5, PT, P1 ;  /* 0x0000000511007c0c */ /* 0x000fda000bf26110 */
[----:B------:R-:W-:Y:S05]  /*6080*/  @P1 BRA `(.L_x_180) ;  /* 0x0000000400501947 */ /* 0x000fea0003800000 */
[----:B------:R-:W0:Y:S01]  /*6090*/  S2R R13, SR_CTAID.X ;  /* 0x00000000000d7919 */ /* 0x000e220000002500 */
[----:B------:R-:W-:Y:S01]  /*60a0*/  ULDC.64 UR4, c[0x0][0x628] ;  /* 0x00018a0000047ab9 */ /* 0x000fe20000000a00 */
[----:B------:R-:W-:Y:S01]  /*60b0*/  ULDC UR7, c[0x0][0x630] ;  /* 0x00018c0000077ab9 */ /* 0x000fe20000000800 */
[----:B------:R-:W-:Y:S01]  /*60c0*/  ISETP.NE.U32.AND P1, PT, RZ, UR4, PT ;  /* 0x00000004ff007c0c */ /* 0x000fe2000bf25070 */
[----:B------:R-:W1:Y:S01]  /*60d0*/  S2R R14, SR_CTAID.Y ;  /* 0x00000000000e7919 */ /* 0x000e620000002600 */
[----:B------:R-:W-:Y:S01]  /*60e0*/  ULDC UR8, c[0x0][0x150] ;  /* 0x0000540000087ab9 */ /* 0x000fe20000000800 */
[----:B------:R-:W-:Y:S01]  /*60f0*/  IMAD.MOV.U32 R4, RZ, RZ, R16 ;  /* 0x000000ffff047224 */ /* 0x000fe200078e0010 */
[----:B------:R-:W-:Y:S01]  /*6100*/  ISETP.NE.AND.EX P1, PT, RZ, UR5, PT, P1 ;  /* 0x00000005ff007c0c */ /* 0x000fe2000bf25310 */
[----:B------:R-:W-:Y:S01]  /*6110*/  IMAD.MOV.U32 R5, RZ, RZ, R17 ;  /* 0x000000ffff057224 */ /* 0x000fe200078e0011 */
[----:B0-----:R-:W-:-:S11]  /*6120*/  I2FP.F32.U32 R19, R13 ;  /* 0x0000000d00137245 */ /* 0x001fd60000201000 */
[----:B------:R-:W-:Y:S05]  /*6130*/  @!P1 BRA `(.L_x_181) ;  /* 0x0000000000289947 */ /* 0x000fea0003800000 */
[----:B------:R-:W-:Y:S02]  /*6140*/  ULDC UR6, c[0x0][0x634] ;  /* 0x00018d0000067ab9 */ /* 0x000fe40000000800 */
[----:B------:R-:W-:-:S05]  /*6150*/  IADD3 R5, P1, R16, UR6, RZ ;  /* 0x0000000610057c10 */ /* 0x000fca000ff3e0ff */
[----:B------:R-:W-:-:S04]  /*6160*/  IMAD.X R15, RZ, RZ, R17, P1 ;  /* 0x000000ffff0f7224 */ /* 0x000fc800008e0611 */
[----:B------:R-:W-:-:S04]  /*6170*/  IMAD.WIDE.U32 R6, R15, UR4, RZ ;  /* 0x000000040f067c25 */ /* 0x000fc8000f8e00ff */
[----:B------:R-:W-:-:S04]  /*6180*/  IMAD.WIDE.U32 R6, P1, R5, UR5, R6 ;  /* 0x0000000505067c25 */ /* 0x000fc8000f820006 */
[----:B------:R-:W-:-:S04]  /*6190*/  IMAD.WIDE.U32 R4, R5, UR4, RZ ;  /* 0x0000000405047c25 */ /* 0x000fc8000f8e00ff */
[----:B------:R-:W-:Y:S01]  /*61a0*/  IMAD.MOV.U32 R4, RZ, RZ, R7 ;  /* 0x000000ffff047224 */ /* 0x000fe200078e0007 */
[----:B------:R-:W-:Y:S01]  /*61b0*/  IADD3 RZ, P3, R5, R6, RZ ;  /* 0x0000000605ff7210 */ /* 0x000fe20007f7e0ff */
[----:B------:R-:W-:-:S04]  /*61c0*/  IMAD.X R5, RZ, RZ, RZ, P1 ;  /* 0x000000ffff057224 */ /* 0x000fc800008e06ff */
[----:B------:R-:W-:-:S08]  /*61d0*/  IMAD.WIDE.U32.X R4, R15, UR5, R4, P3 ;  /* 0x000000050f047c25 */ /* 0x000fd000098e0404 */
.L_x_181:
[--C-:B------:R-:W-:Y:S01]  /*61e0*/  SHF.R.U64 R18, R4, UR7, R5.reuse ;  /* 0x0000000704127c19 */ /* 0x100fe20008001205 */
[----:B------:R-:W-:Y:S01]  /*61f0*/  FMUL R19, R19, UR8 ;  /* 0x0000000813137c20 */ /* 0x000fe20008400000 */
[----:B------:R-:W-:Y:S01]  /*6200*/  SHF.R.U32.HI R4, RZ, UR7, R5 ;  /* 0x00000007ff047c19 */ /* 0x000fe20008011605 */
[----:B------:R-:W0:Y:S01]  /*6210*/  LDC R6, c[0x0][0x144] ;  /* 0x00005100ff067b82 */ /* 0x000e220000000800 */
[----:B------:R-:W-:Y:S01]  /*6220*/  IADD3 R5, P1, RZ, -R18, RZ ;  /* 0x80000012ff057210 */ /* 0x000fe20007f3e0ff */
[----:B------:R-:W-:Y:S01]  /*6230*/  ULDC UR6, c[0x0][0x154] ;  /* 0x0000550000067ab9 */ /* 0x000fe20000000800 */
[----:B-1----:R-:W-:Y:S01]  /*6240*/  I2FP.F32.U32 R7, R14 ;  /* 0x0000000e00077245 */ /* 0x002fe20000201000 */
[----:B------:R-:W1:Y:S01]  /*6250*/  F2I.U32.TRUNC.NTZ R19, R19 ;  /* 0x0000001300137305 */ /* 0x000e62000020f000 */
[----:B------:R-:W-:Y:S01]  /*6260*/  ULDC.64 UR4, c[0x0][0x620] ;  /* 0x0001880000047ab9 */ /* 0x000fe20000000a00 */
[----:B------:R-:W-:Y:S01]  /*6270*/  IMAD.X R4, RZ, RZ, ~R4, P1 ;  /* 0x000000ffff047224 */ /* 0x000fe200008e0e04 */
[----:B------:R-:W-:Y:S01]  /*6280*/  ISETP.NE.AND P4, PT, R2, 0x1, PT ;  /* 0x000000010200780c */ /* 0x000fe20003f85270 */
[----:B------:R-:W-:Y:S01]  /*6290*/  FMUL R20, R7, UR6 ;  /* 0x0000000607147c20 */ /* 0x000fe20008400000 */
[----:B------:R-:W3:Y:S01]  /*62a0*/  LDC R21, c[0x0][0x148] ;  /* 0x00005200ff157b82 */ /* 0x000ee20000000800 */
[----:B------:R-:W-:Y:S01]  /*62b0*/  IMAD R4, R4, UR4, RZ ;  /* 0x0000000404047c24 */ /* 0x000fe2000f8e02ff */
[----:B------:R-:W-:-:S02]  /*62c0*/  ULDC.64 UR6, c[0x0][0x640] ;  /* 0x0001900000067ab9 */ /* 0x000fc40000000a00 */
[----:B------:R-:W-:Y:S01]  /*62d0*/  ISETP.NE.U32.AND P1, PT, RZ, UR6, PT ;  /* 0x00000006ff007c0c */ /* 0x000fe2000bf25070 */
[----:B------:R-:W4:Y:S01]  /*62e0*/  F2I.U32.TRUNC.NTZ R20, R20 ;  /* 0x0000001400147305 */ /* 0x000f22000020f000 */
[C---:B------:R-:W-:Y:S02]  /*62f0*/  IMAD R7, R5.reuse, UR5, R4 ;  /* 0x0000000505077c24 */ /* 0x040fe4000f8e0204 */
[----:B------:R-:W-:Y:S01]  /*6300*/  IMAD.WIDE.U32 R4, R5, UR4, R16 ;  /* 0x0000000405047c25 */ /* 0x000fe2000f8e0010 */
[----:B------:R-:W-:Y:S01]  /*6310*/  ULDC UR4, c[0x0][0x618] ;  /* 0x0001860000047ab9 */ /* 0x000fe20000000800 */
[----:B------:R-:W-:Y:S02]  /*6320*/  ISETP.NE.AND.EX P1, PT, RZ, UR7, PT, P1 ;  /* 0x00000007ff007c0c */ /* 0x000fe4000bf25310 */
[----:B------:R-:W-:Y:S02]  /*6330*/  IMAD.IADD R5, R5, 0x1, R7 ;  /* 0x0000000105057824 */ /* 0x000fe400078e0207 */
[----:B-1----:R-:W-:-:S03]  /*6340*/  IMAD.MOV R19, RZ, RZ, -R19 ;  /* 0x000000ffff137224 */ /* 0x002fc600078e0a13 */
[----:B------:R-:W-:Y:S01]  /*6350*/  SHF.R.U64 R15, R4, UR4, R5 ;  /* 0x00000004040f7c19 */ /* 0x000fe20008001205 */
[----:B0-----:R-:W-:Y:S01]  /*6360*/  IMAD R13, R6, R19, R13 ;  /* 0x00000013060d7224 */ /* 0x001fe200078e020d */
[----:B------:R-:W-:Y:S01]  /*6370*/  SHF.R.U32.HI R4, RZ, UR4, R5 ;  /* 0x00000004ff047c19 */ /* 0x000fe20008011605 */
[----:B------:R-:W-:Y:S01]  /*6380*/  ULDC UR4, c[0x0][0x608] ;  /* 0x0001820000047ab9 */ /* 0x000fe20000000800 */
[----:B----4-:R-:W-:Y:S02]  /*6390*/  IMAD.MOV R6, RZ, RZ, -R20 ;  /* 0x000000ffff067224 */ /* 0x010fe400078e0a14 */
[--C-:B------:R-:W-:Y:S02]  /*63a0*/  SHF.R.U64 R20, R15, UR4, R4.reuse ;  /* 0x000000040f147c19 */ /* 0x100fe40008001204 */
[----:B------:R-:W-:Y:S01]  /*63b0*/  SHF.R.U32.HI R5, RZ, UR4, R4 ;  /* 0x00000004ff057c19 */ /* 0x000fe20008011604 */
[----:B------:R-:W-:Y:S01]  /*63c0*/  ULDC UR4, c[0x0][0x658] ;  /* 0x0001960000047ab9 */ /* 0x000fe20000000800 */
[----:B---3--:R-:W-:-:S02]  /*63d0*/  @P4 IMAD R13, R21, R6, R14 ;  /* 0x00000006150d4224 */ /* 0x008fc400078e020e */
[--C-:B------:R-:W-:Y:S02]  /*63e0*/  SHF.R.U64 R14, R20, UR4, R5.reuse ;  /* 0x00000004140e7c19 */ /* 0x100fe40008001205 */
[----:B------:R-:W-:-:S03]  /*63f0*/  SHF.R.U32.HI R19, RZ, UR4, R5 ;  /* 0x00000004ff137c19 */ /* 0x000fc60008011605 */
[----:B------:R-:W-:Y:S02]  /*6400*/  IMAD.MOV.U32 R6, RZ, RZ, R14 ;  /* 0x000000ffff067224 */ /* 0x000fe400078e000e */
[----:B------:R-:W-:Y:S01]  /*6410*/  IMAD.MOV.U32 R5, RZ, RZ, R19 ;  /* 0x000000ffff057224 */ /* 0x000fe200078e0013 */
[----:B------:R-:W-:Y:S06]  /*6420*/  @!P1 BRA `(.L_x_182) ;  /* 0x00000000002c9947 */ /* 0x000fec0003800000 */
        /* <DEDUP_REMOVED lines=9> */
[----:B------:R-:W-:-:S04]  /*64c0*/  IMAD.WIDE.U32.X R4, R19, UR7, R4, P3 ;  /* 0x0000000713047c25 */ /* 0x000fc800098e0404 */
[----:B------:R-:W-:-:S07]  /*64d0*/  IMAD.MOV.U32 R6, RZ, RZ, R4 ;  /* 0x000000ffff067224 */ /* 0x000fce00078e0004 */
.L_x_182:
[----:B------:R-:W-:Y:S01]  /*64e0*/  ULDC UR4, c[0x0][0x648] ;  /* 0x0001920000047ab9 */ /* 0x000fe20000000800 */
[----:B------:R-:W-:Y:S01]  /*64f0*/  LOP3.LUT R4, R20, UR15, RZ, 0xc0, !PT ;  /* 0x0000000f14047c12 */ /* 0x000fe2000f8ec0ff */
[----:B------:R-:W-:Y:S01]  /*6500*/  ULDC UR5, c[0x0][0x610] ;  /* 0x0001840000057ab9 */ /* 0x000fe20000000800 */
[----:B------:R-:W-:Y:S01]  /*6510*/  SHF.R.U64 R5, R6, UR4, R5 ;  /* 0x0000000406057c19 */ /* 0x000fe20008001205 */
[----:B------:R-:W-:Y:S01]  /*6520*/  ULDC UR4, c[0x0][0x638] ;  /* 0x00018e0000047ab9 */ /* 0x000fe20000000800 */
[----:B------:R-:W-:-:S03]  /*6530*/  LOP3.LUT R15, R15, UR14, RZ, 0xc0, !PT ;  /* 0x0000000e0f0f7c12 */ /* 0x000fc6000f8ec0ff */
[----:B------:R-:W-:Y:S02]  /*6540*/  IMAD.MOV R7, RZ, RZ, -R5 ;  /* 0x000000ffff077224 */ /* 0x000fe400078e0a05 */
[----:B------:R-:W-:Y:S02]  /*6550*/  IMAD R4, R5, UR16, R4 ;  /* 0x0000001005047c24 */ /* 0x000fe4000f8e0204 */
[----:B------:R-:W-:Y:S01]  /*6560*/  IMAD R14, R7, UR4, R14 ;  /* 0x00000004070e7c24 */ /* 0x000fe2000f8e020e */
[----:B------:R-:W-:Y:S01]  /*6570*/  ULDC UR4, c[0x0][0x600] ;  /* 0x0001800000047ab9 */ /* 0x000fe20000000800 */
[----:B------:R-:W-:Y:S02]  /*6580*/  IMAD R13, R4, UR5, R13 ;  /* 0x00000005040d7c24 */ /* 0x000fe4000f8e020d */
[----:B------:R-:W-:Y:S02]  /*6590*/  IMAD R14, R14, UR4, R15 ;  /* 0x000000040e0e7c24 */ /* 0x000fe4000f8e020f */
[----:B------:R-:W-:-:S03]  /*65a0*/  IMAD.MOV.U32 R4, RZ, RZ, 0x1 ;  /* 0x00000001ff047424 */ /* 0x000fc600078e00ff */
[----:B------:R-:W-:Y:S02]  /*65b0*/  SEL R19, R14, R13, !P4 ;  /* 0x0000000d0e137207 */ /* 0x000fe40006000000 */
[----:B------:R-:W-:-:S07]  /*65c0*/  SEL R22, R13, R14, !P4 ;  /* 0x0000000e0d167207 */ /* 0x000fce0006000000 */
.L_x_180:
[----:B------:R-:W-:Y:S05]  /*65d0*/  BSYNC B1 ;  /* 0x0000000000017941 */ /* 0x000fea0003800000 */
.L_x_179:
[----:B------:R-:W-:-:S13]  /*65e0*/  LOP3.LUT P1, RZ, R4, 0xff, RZ, 0xc0, !PT ;  /* 0x000000ff04ff7812 */ /* 0x000fda000782c0ff */
[----:B------:R-:W-:Y:S05]  /*65f0*/  @P1 BRA `(.L_x_183) ;  /* 0xfffffff4002c1947 */ /* 0x000fea000383ffff */
[----:B------:R-:W-:Y:S05]  /*6600*/  BSYNC B0 ;  /* 0x0000000000007941 */ /* 0x000fea0003800000 */
.L_x_171:
[----:B------:R-:W-:-:S03]  /*6610*/  UMOV UR4, 0xffffffff ;  /* 0xffffffff00047882 */ /* 0x000fc60000000000 */
[----:B------:R-:W-:Y:S05]  /*6620*/  BRA.DIV UR4, `(.L_x_184) ;  /* 0x0000000604247947 */ /* 0x000fea000b800000 */
[----:B------:R-:W-:-:S13]  /*6630*/  ELECT P6, URZ, PT ;  /* 0x00000000003f782f */ /* 0x000fda00038c0000 */
.L_x_199:
[----:B------:R-:W-:Y:S04]  /*6640*/  BSSY B0, `(.L_x_185) ;  /* 0x0000022000007945 */ /* 0x000fe80003800000 */
[----:B------:R-:W-:Y:S05]  /*6650*/  @!P6 BRA `(.L_x_186) ;  /* 0x000000000080e947 */ /* 0x000fea0003800000 */
[----:B------:R-:W-:-:S04]  /*6660*/  LOP3.LUT R23, R23, 0x2, RZ, 0xfc, !PT ;  /* 0x0000000217177812 */ /* 0x000fc800078efcff */
[----:B------:R-:W-:-:S13]  /*6670*/  ISETP.NE.AND P0, PT, R23, 0x3, PT ;  /* 0x000000031700780c */ /* 0x000fda0003f05270 */
[----:B------:R-:W-:Y:S05]  /*6680*/  @!P0 BRA `(.L_x_187) ;  /* 0x0000000000048947 */ /* 0x000fea0003800000 */
[----:B------:R-:W-:Y:S01]  /*6690*/  BPT.TRAP 0x1 ;  /* 0x000000040000795c */ /* 0x000fe20000300000 */
.L_x_187:
[----:B------:R-:W0:Y:S01]  /*66a0*/  S2R R5, SR_CgaCtaId ;  /* 0x0000000000057919 */ /* 0x000e220000008800 */
[----:B------:R-:W-:Y:S02]  /*66b0*/  MOV R0, 0x400 ;  /* 0x0000040000007802 */ /* 0x000fe40000000f00 */
[----:B------:R-:W-:Y:S02]  /*66c0*/  SHF.L.U32 R2, R3, 0x1f, RZ ;  /* 0x0000001f03027819 */ /* 0x000fe400000006ff */
[----:B0-----:R-:W-:-:S05]  /*66d0*/  LEA R5, R5, R0, 0x18 ;  /* 0x0000000005057211 */ /* 0x001fca00078ec0ff */
[----:B------:R-:W-:-:S04]  /*66e0*/  VIADD R5, R5, 0x18 ;  /* 0x0000001805057836 */ /* 0x000fc80000000000 */
[C---:B------:R-:W-:Y:S02]  /*66f0*/  IMAD R7, R8.reuse, 0x8, R5 ;  /* 0x0000000808077824 */ /* 0x040fe400078e0205 */
[----:B------:R-:W-:Y:S02]  /*6700*/  VIADD R8, R8, 0x1 ;  /* 0x0000000108087836 */ /* 0x000fe40000000000 */
[----:B------:R-:W0:Y:S03]  /*6710*/  SYNCS.PHASECHK.TRANS64.TRYWAIT P0, [R7+URZ], R2 ;  /* 0x00000002070075a7 */ /* 0x000e26000800017f */
[----:B------:R-:W-:-:S04]  /*6720*/  ISETP.NE.AND P1, PT, R8, 0x3, PT ;  /* 0x000000030800780c */ /* 0x000fc80003f25270 */
[----:B------:R-:W-:Y:S02]  /*6730*/  SEL R0, RZ, 0x1, P1 ;  /* 0x00000001ff007807 */ /* 0x000fe40000800000 */
[----:B------:R-:W-:Y:S02]  /*6740*/  SEL R8, R8, RZ, P1 ;  /* 0x000000ff08087207 */ /* 0x000fe40000800000 */
[----:B------:R-:W-:-:S03]  /*6750*/  LOP3.LUT R9, R3, R0, RZ, 0x3c, !PT ;  /* 0x0000000003097212 */ /* 0x000fc600078e3cff */
[----:B------:R-:W-:Y:S01]  /*6760*/  IMAD R4, R8, 0x8, R5 ;  /* 0x0000000808047824 */ /* 0x000fe200078e0205 */
[----:B------:R-:W-:Y:S01]  /*6770*/  SHF.L.U32 R3, R9, 0x1f, RZ ;  /* 0x0000001f09037819 */ /* 0x000fe200000006ff */
[----:B0-----:R-:W-:Y:S06]  /*6780*/  @!P0 BRA `(.L_x_188) ;  /* 0x0000000000ec8947 */ /* 0x001fec0003800000 */
.L_x_200:
[----:B------:R-:W1:Y:S01]  /*6790*/  SYNCS.PHASECHK.TRANS64.TRYWAIT P0, [R4+URZ], R3 ;  /* 0x00000003040075a7 */ /* 0x000e62000800017f */
[----:B------:R-:W-:-:S05]  /*67a0*/  VIADD R0, R8, 0x1 ;  /* 0x0000000108007836 */ /* 0x000fca0000000000 */
[----:B------:R-:W-:-:S04]  /*67b0*/  ISETP.NE.AND P1, PT, R0, 0x3, PT ;  /* 0x000000030000780c */ /* 0x000fc80003f25270 */
[----:B0-----:R-:W-:Y:S02]  /*67c0*/  SEL R2, RZ, 0x1, P1 ;  /* 0x00000001ff027807 */ /* 0x001fe40000800000 */
[----:B------:R-:W-:Y:S02]  /*67d0*/  SEL R0, R0, RZ, P1 ;  /* 0x000000ff00007207 */ /* 0x000fe40000800000 */
[----:B------:R-:W-:Y:S01]  /*67e0*/  LOP3.LUT R2, R9, R2, RZ, 0x3c, !PT ;  /* 0x0000000209027212 */ /* 0x000fe200078e3cff */
[----:B-1----:R-:W-:Y:S06]  /*67f0*/  @!P0 BRA `(.L_x_189) ;  /* 0x0000000000e48947 */ /* 0x002fec0003800000 */
.L_x_201:
[----:B------:R-:W-:Y:S01]  /*6800*/  IMAD R5, R0, 0x8, R5 ;  /* 0x0000000800057824 */ /* 0x000fe200078e0205 */
[----:B------:R-:W-:-:S07]  /*6810*/  SHF.L.U32 R0, R2, 0x1f, RZ ;  /* 0x0000001f02007819 */ /* 0x000fce00000006ff */
.L_x_190:
[----:B-1----:R1:W3:Y:S02]  /*6820*/  SYNCS.PHASECHK.TRANS64.TRYWAIT P0, [R5+URZ], R0 ;  /* 0x00000000050075a7 */ /* 0x0022e4000800017f */
[----:B---3--:R-:W-:Y:S05]  /*6830*/  @!P0 NANOSLEEP.SYNCS 0x989680 ;  /* 0x009896800000895d */ /* 0x008fea0003900000 */
[----:B------:R-:W3:Y:S02]  /*6840*/  @!P0 SYNCS.PHASECHK.TRANS64 P0, [R5+URZ], R0 ;  /* 0x00000000050085a7 */ /* 0x000ee4000800007f */
[----:B---3--:R-:W-:Y:S05]  /*6850*/  @!P0 BRA `(.L_x_190) ;  /* 0xfffffffc00f08947 */ /* 0x008fea000383ffff */
.L_x_186:
[----:B------:R-:W-:Y:S05]  /*6860*/  BSYNC B0 ;  /* 0x0000000000007941 */ /* 0x000fea0003800000 */
.L_x_185:
[----:B------:R-:W-:Y:S05]  /*6870*/  EXIT ;  /* 0x000000000000794d */ /* 0x000fea0003800000 */
.L_x_19:
[----:B-1----:R-:W-:-:S04]  /*6880*/  IMAD.U32 R3, RZ, RZ, UR43 ;  /* 0x0000002bff037e24 */ /* 0x002fc8000f8e00ff */
[----:B------:R1:W2:Y:S03]  /*6890*/  SYNCS.PHASECHK.TRANS64.TRYWAIT P0, [R3+URZ+-0x8], R0 ;  /* 0xfffff800030075a7 */ /* 0x0002a6000800017f */
[----:B--2---:R-:W-:Y:S05]  /*68a0*/  @!P0 NANOSLEEP.SYNCS 0x989680 ;  /* 0x009896800000895d */ /* 0x004fea0003900000 */
[----:B------:R-:W2:Y:S02]  /*68b0*/  @!P0 SYNCS.PHASECHK.TRANS64 P0, [R3+URZ+-0x8], R0 ;  /* 0xfffff800030085a7 */ /* 0x000ea4000800007f */
[----:B--2---:R-:W-:Y:S05]  /*68c0*/  @!P0 BRA `(.L_x_19) ;  /* 0xfffffffc00ec8947 */ /* 0x004fea000383ffff */
[----:B------:R-:W-:Y:S05]  /*68d0*/  BRA `(.L_x_191) ;  /* 0xffffffac00947947 */ /* 0x000fea000383ffff */
.L_x_24:
[----:B--2---:R2:W3:Y:S02]  /*68e0*/  SYNCS.PHASECHK.TRANS64.TRYWAIT P1, [R3+URZ], R0 ;  /* 0x00000000030075a7 */ /* 0x0044e4000802017f */
[----:B---3--:R-:W-:Y:S05]  /*68f0*/  @!P1 NANOSLEEP.SYNCS 0x989680 ;  /* 0x009896800000995d */ /* 0x008fea0003900000 */
[----:B------:R-:W3:Y:S02]  /*6900*/  @!P1 SYNCS.PHASECHK.TRANS64 P1, [R3+URZ], R0 ;  /* 0x00000000030095a7 */ /* 0x000ee4000802007f */
[----:B---3--:R-:W-:Y:S05]  /*6910*/  @!P1 BRA `(.L_x_24) ;  /* 0xfffffffc00f09947 */ /* 0x008fea000383ffff */
[----:B------:R-:W-:Y:S05]  /*6920*/  BRA `(.L_x_23) ;  /* 0xffffffb000047947 */ /* 0x000fea000383ffff */
.L_x_29:
[----:B--2---:R-:W-:-:S04]  /*6930*/  IMAD.U32 R5, RZ, RZ, UR4 ;  /* 0x00000004ff057e24 */ /* 0x004fc8000f8e00ff */
[----:B------:R2:W3:Y:S03]  /*6940*/  SYNCS.PHASECHK.TRANS64.TRYWAIT P1, [R5+URZ], R4 ;  /* 0x00000004050075a7 */ /* 0x0004e6000802017f */
[----:B---3--:R-:W-:Y:S05]  /*6950*/  @!P1 NANOSLEEP.SYNCS 0x989680 ;  /* 0x009896800000995d */ /* 0x008fea0003900000 */
[----:B------:R-:W3:Y:S02]  /*6960*/  @!P1 SYNCS.PHASECHK.TRANS64 P1, [R5+URZ], R4 ;  /* 0x00000004050095a7 */ /* 0x000ee4000802007f */
[----:B---3--:R-:W-:Y:S05]  /*6970*/  @!P1 BRA `(.L_x_29) ;  /* 0xfffffffc00ec9947 */ /* 0x008fea000383ffff */
[----:B------:R-:W-:Y:S05]  /*6980*/  BRA `(.L_x_28) ;  /* 0xffffffb000607947 */ /* 0x000fea000383ffff */
.L_x_35:
[----:B0-----:R-:W-:-:S04]  /*6990*/  IMAD.U32 R3, RZ, RZ, UR43 ;  /* 0x0000002bff037e24 */ /* 0x001fc8000f8e00ff */
[----:B------:R0:W1:Y:S03]  /*69a0*/  SYNCS.PHASECHK.TRANS64.TRYWAIT P0, [R3+URZ+0x8], R0 ;  /* 0x00000800030075a7 */ /* 0x000066000800017f */
[----:B-1----:R-:W-:Y:S05]  /*69b0*/  @!P0 NANOSLEEP.SYNCS 0x989680 ;  /* 0x009896800000895d */ /* 0x002fea0003900000 */
[----:B------:R-:W1:Y:S02]  /*69c0*/  @!P0 SYNCS.PHASECHK.TRANS64 P0, [R3+URZ+0x8], R0 ;  /* 0x00000800030085a7 */ /* 0x000e64000800007f */
[----:B-1----:R-:W-:Y:S05]  /*69d0*/  @!P0 BRA `(.L_x_35) ;  /* 0xfffffffc00ec8947 */ /* 0x002fea000383ffff */
[----:B------:R-:W-:Y:S05]  /*69e0*/  BRA `(.L_x_192) ;  /* 0xffffffb4004c7947 */ /* 0x000fea000383ffff */
.L_x_172:
[----:B------:R-:W-:Y:S01]  /*69f0*/  BSSY B1, `(.L_x_193) ;  /* 0x0000006000017945 */ /* 0x000fe20003800000 */
[----:B------:R-:W-:-:S07]  /*6a00*/  IMAD.MOV.U32 R15, RZ, RZ, -0x1 ;  /* 0xffffffffff0f7424 */ /* 0x000fce00078e00ff */
[----:B--2--5:R-:W-:Y:S05]  /*6a10*/  WARPSYNC.COLLECTIVE R15, `(.L_x_194) ;  /* 0x000000000f0c7348 */ /* 0x024fea0003c00000 */
[----:B------:R-:W-:Y:S02]  /*6a20*/  ELECT P6, UR62, PT ;  /* 0x00000000003e782f */ /* 0x000fe400038c0000 */
[----:B------:R-:W-:Y:S01]  /*6a30*/  MOV R14, UR62 ;  /* 0x0000003e000e7c02 */ /* 0x000fe20008000f00 */
[----:B--2--5:R-:W-:Y:S10]  /*6a40*/  ENDCOLLECTIVE ;  /* 0x000000000000791b */ /* 0x024ff40003800000 */
.L_x_194:
[----:B------:R-:W-:Y:S05]  /*6a50*/  BSYNC B1 ;  /* 0x0000000000017941 */ /* 0x000fea0003800000 */
.L_x_193:
[----:B------:R-:W-:Y:S05]  /*6a60*/  BRA `(.L_x_195) ;  /* 0xfffffff0001c7947 */ /* 0x000fea000383ffff */
.L_x_175:
[----:B0-----:R0:W1:Y:S02]  /*6a70*/  SYNCS.PHASECHK.TRANS64.TRYWAIT P1, [R15+URZ+0x18], R6 ;  /* 0x000018060f0075a7 */ /* 0x001064000802017f */
[----:B-1----:R-:W-:Y:S05]  /*6a80*/  @!P1 NANOSLEEP.SYNCS 0x989680 ;  /* 0x009896800000995d */ /* 0x002fea0003900000 */
[----:B------:R-:W1:Y:S02]  /*6a90*/  @!P1 SYNCS.PHASECHK.TRANS64 P1, [R15+URZ+0x18], R6 ;  /* 0x000018060f0095a7 */ /* 0x000e64000802007f */
[----:B-1----:R-:W-:Y:S05]  /*6aa0*/  @!P1 BRA `(.L_x_175) ;  /* 0xfffffffc00f09947 */ /* 0x002fea000383ffff */
[----:B------:R-:W-:Y:S05]  /*6ab0*/  BRA `(.L_x_196) ;  /* 0xfffffff000587947 */ /* 0x000fea000383ffff */
.L_x_184:
[----:B------:R-:W-:Y:S01]  /*6ac0*/  BSSY B0, `(.L_x_197) ;  /* 0x0000006000007945 */ /* 0x000fe20003800000 */
[----:B------:R-:W-:-:S07]  /*6ad0*/  IMAD.MOV.U32 R15, RZ, RZ, -0x1 ;  /* 0xffffffffff0f7424 */ /* 0x000fce00078e00ff */
[----:B--2--5:R-:W-:Y:S05]  /*6ae0*/  WARPSYNC.COLLECTIVE R15, `(.L_x_198) ;  /* 0x000000000f0c7348 */ /* 0x024fea0003c00000 */
[----:B------:R-:W-:Y:S02]  /*6af0*/  ELECT P6, UR62, PT ;  /* 0x00000000003e782f */ /* 0x000fe400038c0000 */
[----:B------:R-:W-:Y:S01]  /*6b00*/  MOV R14, UR62 ;  /* 0x0000003e000e7c02 */ /* 0x000fe20008000f00 */
[----:B--2--5:R-:W-:Y:S10]  /*6b10*/  ENDCOLLECTIVE ;  /* 0x000000000000791b */ /* 0x024ff40003800000 */
.L_x_198:
[----:B------:R-:W-:Y:S05]  /*6b20*/  BSYNC B0 ;  /* 0x0000000000007941 */ /* 0x000fea0003800000 */
.L_x_197:
[----:B------:R-:W-:Y:S05]  /*6b30*/  BRA `(.L_x_199) ;  /* 0xfffffff800c07947 */ /* 0x000fea000383ffff */
.L_x_188:
[----:B0-----:R0:W1:Y:S02]  /*6b40*/  SYNCS.PHASECHK.TRANS64.TRYWAIT P0, [R7+URZ], R2 ;  /* 0x00000002070075a7 */ /* 0x001064000800017f */
[----:B-1----:R-:W-:Y:S05]  /*6b50*/  @!P0 NANOSLEEP.SYNCS 0x989680 ;  /* 0x009896800000895d */ /* 0x002fea0003900000 */
[----:B------:R-:W1:Y:S02]  /*6b60*/  @!P0 SYNCS.PHASECHK.TRANS64 P0, [R7+URZ], R2 ;  /* 0x00000002070085a7 */ /* 0x000e64000800007f */
[----:B-1----:R-:W-:Y:S05]  /*6b70*/  @!P0 BRA `(.L_x_188) ;  /* 0xfffffffc00f08947 */ /* 0x002fea000383ffff */
[----:B------:R-:W-:Y:S05]  /*6b80*/  BRA `(.L_x_200) ;  /* 0xfffffffc00007947 */ /* 0x000fea000383ffff */
.L_x_189:
[----:B0-----:R0:W1:Y:S02]  /*6b90*/  SYNCS.PHASECHK.TRANS64.TRYWAIT P0, [R4+URZ], R3 ;  /* 0x00000003040075a7 */ /* 0x001064000800017f */
[----:B-1----:R-:W-:Y:S05]  /*6ba0*/  @!P0 NANOSLEEP.SYNCS 0x989680 ;  /* 0x009896800000895d */ /* 0x002fea0003900000 */
[----:B------:R-:W1:Y:S02]  /*6bb0*/  @!P0 SYNCS.PHASECHK.TRANS64 P0, [R4+URZ], R3 ;  /* 0x00000003040085a7 */ /* 0x000e64000800007f */
[----:B-1----:R-:W-:Y:S05]  /*6bc0*/  @!P0 BRA `(.L_x_189) ;  /* 0xfffffffc00f08947 */ /* 0x002fea000383ffff */
[----:B------:R-:W-:Y:S05]  /*6bd0*/  BRA `(.L_x_201) ;  /* 0xfffffffc00087947 */ /* 0x000fea000383ffff */
.L_x_202:
[----:B------:R-:W-:-:S00]  /*6be0*/  BRA `(.L_x_202) ;  /* 0xfffffffc00fc7947 */ /* 0x000fc0000383ffff */
[----:B------:R-:W-:-:S00]  /*6bf0*/  NOP ;  /* 0x0000000000007918 */ /* 0x000fc00000000000 */
        /* <DEDUP_REMOVED lines=8> */
.L_x_203:


//--------------------- .nv.global.init           --------------------------
	.section	.nv.global.init,"aw",@progbits
.nv.global.init:
	.type		$str$22,@object
	.size		$str$22,($str$23 - $str$22)
$str$22:
        /*0000*/ 	.byte	0x6b, 0x5f, 0x74, 0x69, 0x6c, 0x65, 0x5f, 0x63, 0x6f, 0x75, 0x6e, 0x74, 0x20, 0x3e, 0x3d, 0x20
        /*0010*/ 	.byte	0x31, 0x00
	.type		$str$23,@object
	.size		$str$23,(__unnamed_1 - $str$23)
$str$23:
        /*0012*/ 	.byte	0x2f, 0x74, 0x6d, 0x70, 0x2f, 0x63, 0x75, 0x74, 0x6c, 0x61, 0x73, 0x73, 0x5f, 0x73, 0x77, 0x65
        /*0022*/ 	.byte	0x65, 0x70, 0x5f, 0x73, 0x72, 0x63, 0x2f, 0x69, 0x6e, 0x63, 0x6c, 0x75, 0x64, 0x65, 0x2f, 0x63
        /*0032*/ 	.byte	0x75, 0x74, 0x6c, 0x61, 0x73, 0x73, 0x2f, 0x67, 0x65, 0x6d, 0x6d, 0x2f, 0x63, 0x6f, 0x6c, 0x6c
        /*0042*/ 	.byte	0x65, 0x63, 0x74, 0x69, 0x76, 0x65, 0x2f, 0x73, 0x6d, 0x39, 0x30, 0x5f, 0x6d, 0x6d, 0x61, 0x5f
        /*0052*/ 	.byte	0x74, 0x6d, 0x61, 0x5f, 0x67, 0x6d, 0x6d, 0x61, 0x5f, 0x73, 0x73, 0x5f, 0x77, 0x61, 0x72, 0x70
        /*0062*/ 	.byte	0x73, 0x70, 0x65, 0x63, 0x69, 0x61, 0x6c, 0x69, 0x7a, 0x65, 0x64, 0x2e, 0x68, 0x70, 0x70, 0x00
	.type		__unnamed_1,@object
	.size		__unnamed_1,(.L_0 - __unnamed_1)
__unnamed_1:
        /*0072*/ 	.byte	0x76, 0x6f, 0x69, 0x64, 0x20, 0x63, 0x75, 0x74, 0x6c, 0x61, 0x73, 0x73, 0x3a, 0x3a, 0x67, 0x65
        /* <DEDUP_REMOVED lines=172> */
        /*0b42*/ 	.byte	0x69, 0x74, 0x79, 0x5d, 0x00
.L_0:


//--------------------- .nv.shared._ZN7cutlass13device_kernelINS_4gemm6kernel13GemmUniversalIN4cute5tupleIJiiiiEEENS1_10collective13CollectiveMmaINS1_34MainloopSm90TmaGmmaWarpSpecializedILi3ENS5_IJNS4_1CILi1EEENSA_ILi2EEESB_EEENS1_32KernelTmaWarpSpecializedPingpongEEENS5_IJNSA_ILi64EEENSA_ILi128EEENSA_ILi32EEEEEEaNS5_IJlSB_lEEEaSK_NS4_8TiledMMAINS4_8MMA_AtomIJNS4_4SM904GMMA27MMA_64x128x32_S32S8S8_SS_TNEEEENS4_6LayoutINS5_IJSB_SB_SB_EEENS5_IJNSA_ILi0EEEST_ST_EEEEENS5_IJNS4_10UnderscoreESW_SW_EEEEENS4_23SM90_TMA_LOAD_MULTICASTENS4_14ComposedLayoutINS4_7SwizzleILi1ELi4ELi3EEENS4_18smem_ptr_flag_bitsILi8EEENSR_INS5_IJNSA_ILi8EEESI_EEENS5_IJSI_SB_EEEEEEEvNS4_8identityENS4_13SM90_TMA_LOADES19_vS1A_EENS_8epilogue10collective6detail29Sm90TmaWarpSpecializedAdapterINS1E_15DefaultEpilogueIaSK_SK_NS1D_6thread17LinearCombinationIaLi1EiiLNS1I_9ScaleType4KindE0ELNS_15FloatRoundStyleE2EaEENS1_15EpilogueDefaultEEEEEvvEEEEvNT_6ParamsE --------------------------
	.section	.nv.shared._ZN7cutlass13device_kernelINS_4gemm6kernel13GemmUniversalIN4cute5tupleIJiiiiEEENS1_10collective13CollectiveMmaINS1_34MainloopSm90TmaGmmaWarpSpecializedILi3ENS5_IJNS4_1CILi1EEENSA_ILi2EEESB_EEENS1_32KernelTmaWarpSpecializedPingpongEEENS5_IJNSA_ILi64EEENSA_ILi128EEENSA_ILi32EEEEEEaNS5_IJlSB_lEEEaSK_NS4_8TiledMMAINS4_8MMA_AtomIJNS4_4SM904GMMA27MMA_64x128x32_S32S8S8_SS_TNEEEENS4_6LayoutINS5_IJSB_SB_SB_EEENS5_IJNSA_ILi0EEEST_ST_EEEEENS5_IJNS4_10UnderscoreESW_SW_EEEEENS4_23SM90_TMA_LOAD_MULTICASTENS4_14ComposedLayoutINS4_7SwizzleILi1ELi4ELi3EEENS4_18smem_ptr_flag_bitsILi8EEENSR_INS5_IJNSA_ILi8EEESI_EEENS5_IJSI_SB_EEEEEEEvNS4_8identityENS4_13SM90_TMA_LOADES19_vS1A_EENS_8epilogue10collective6detail29Sm90TmaWarpSpecializedAdapterINS1E_15DefaultEpilogueIaSK_SK_NS1D_6thread17LinearCombinationIaLi1EiiLNS1I_9ScaleType4KindE0ELNS_15FloatRoundStyleE2EaEENS1_15EpilogueDefaultEEEEEvvEEEEvNT_6ParamsE,"aw",@nobits
	.sectionflags	@""
	.align	16
	.zero		1024


//--------------------- .nv.shared.reserved.0     --------------------------
	.section	.nv.shared.reserved.0,"aw",@nobits
	.weak		__nv_reservedSMEM_offset_0_alias
	.size		__nv_reservedSMEM_offset_0_alias, 0, 0
	.other		__nv_reservedSMEM_offset_0_alias,@"STO_CUDA_RESERVED_SHARED STV_DEFAULT"
__nv_reservedSMEM_offset_0_alias:
	.zero		0


//--------------------- .nv.global                --------------------------
	.section	.nv.global,"aw",@nobits
.nv.global:
	.type		_ZN39_INTERNAL_62b226a8_4_k_cu_248d63ba_45434cute1_E,@object
	.size		_ZN39_INTERNAL_62b226a8_4_k_cu_248d63ba_45434cute1_E,(_ZN39_INTERNAL_62b226a8_4_k_cu_248d63ba_45434cuda3std3__45__cpo6cbeginE - _ZN39_INTERNAL_62b226a8_4_k_cu_248d63ba_45434cute1_E)
_ZN39_INTERNAL_62b226a8_4_k_cu_248d63ba_45434cute1_E:
	.zero		1
	.type		_ZN39_INTERNAL_62b226a8_4_k_cu_248d63ba_45434cuda3std3__45__cpo6cbeginE,@object
	.size		_ZN39_INTERNAL_62b226a8_4_k_cu_248d63ba_45434cuda3std3__45__cpo6cbeginE,(_ZN39_INTERNAL_62b226a8_4_k_cu_248d63ba_45434cuda3std3__48in_placeE - _ZN39_INTERNAL_62b226a8_4_k_cu_248d63ba_45434cuda3std3__45__cpo6cbeginE)
_ZN39_INTERNAL_62b226a8_4_k_cu_248d63ba_45434cuda3std3__45__cpo6cbeginE:
	.zero		1
	.type		_ZN39_INTERNAL_62b226a8_4_k_cu_248d63ba_45434cuda3std3__48in_placeE,@object
	.size		_ZN39_INTERNAL_62b226a8_4_k_cu_248d63ba_45434cuda3std3__48in_placeE,(_ZN39_INTERNAL_62b226a8_4_k_cu_248d63ba_45434cuda3std6ranges3__45__cpo9iter_moveE - _ZN39_INTERNAL_62b226a8_4_k_cu_248d63ba_45434cuda3std3__48in_placeE)
_ZN39_INTERNAL_62b226a8_4_k_cu_248d63ba_45434cuda3std3__48in_placeE:
	.zero		1
	.type		_ZN39_INTERNAL_62b226a8_4_k_cu_248d63ba_45434cuda3std6ranges3__45__cpo9iter_moveE,@object
	.size		_ZN39_INTERNAL_62b226a8_4_k_cu_248d63ba_45434cuda3std6ranges3__45__cpo9iter_moveE,(_ZN39_INTERNAL_62b226a8_4_k_cu_248d63ba_45434cuda3std3__45__cpo5beginE - _ZN39_INTERNAL_62b226a8_4_k_cu_248d63ba_45434cuda3std6ranges3__45__cpo9iter_moveE)
_ZN39_INTERNAL_62b226a8_4_k_cu_248d63ba_45434cuda3std6ranges3__45__cpo9iter_moveE:
	.zero		1
	.type		_ZN39_INTERNAL_62b226a8_4_k_cu_248d63ba_45434cuda3std3__45__cpo5beginE,@object
	.size		_ZN39_INTERNAL_62b226a8_4_k_cu_248d63ba_45434cuda3std3__45__cpo5beginE,(_ZN39_INTERNAL_62b226a8_4_k_cu_248d63ba_45434cuda3std3__441_GLOBAL__N__62b226a8_4_k_cu_248d63ba_45436ignoreE - _ZN39_INTERNAL_62b226a8_4_k_cu_248d63ba_45434cuda3std3__45__cpo5beginE)
_ZN39_INTERNAL_62b226a8_4_k_cu_248d63ba_45434cuda3std3__45__cpo5beginE:
	.zero		1
	.type		_ZN39_INTERNAL_62b226a8_4_k_cu_248d63ba_45434cuda3std3__441_GLOBAL__N__62b226a8_4_k_cu_248d63ba_45436ignoreE,@object
	.size		_ZN39_INTERNAL_62b226a8_4_k_cu_248d63ba_45434cuda3std3__441_GLOBAL__N__62b226a8_4_k_cu_248d63ba_45436ignoreE,(_ZN39_INTERNAL_62b226a8_4_k_cu_248d63ba_45434cute7productE - _ZN39_INTERNAL_62b226a8_4_k_cu_248d63ba_45434cuda3std3__441_GLOBAL__N__62b226a8_4_k_cu_248d63ba_45436ignoreE)
_ZN39_INTERNAL_62b226a8_4_k_cu_248d63ba_45434cuda3std3__441_GLOBAL__N__62b226a8_4_k_cu_248d63ba_45436ignoreE:
	.zero		1
	.type		_ZN39_INTERNAL_62b226a8_4_k_cu_248d63ba_45434cute7productE,@object
	.size		_ZN39_INTERNAL_62b226a8_4_k_cu_248d63ba_45434cute7productE,(_ZN39_INTERNAL_62b226a8_4_k_cu_248d63ba_45434cuda3std3__45__cpo3endE - _ZN39_INTERNAL_62b226a8_4_k_cu_248d63ba_45434cute7productE)
_ZN39_INTERNAL_62b226a8_4_k_cu_248d63ba_45434cute7productE:
	.zero		1
	.type		_ZN39_INTERNAL_62b226a8_4_k_cu_248d63ba_45434cuda3std3__45__cpo3endE,@object
	.size		_ZN39_INTERNAL_62b226a8_4_k_cu_248d63ba_45434cuda3std3__45__cpo3endE,(_ZN39_INTERNAL_62b226a8_4_k_cu_248d63ba_45434cuda3std3__419piecewise_constructE - _ZN39_INTERNAL_62b226a8_4_k_cu_248d63ba_45434cuda3std3__45__cpo3endE)
_ZN39_INTERNAL_62b226a8_4_k_cu_248d63ba_45434cuda3std3__45__cpo3endE:
	.zero		1
	.type		_ZN39_INTERNAL_62b226a8_4_k_cu_248d63ba_45434cuda3std3__419piecewise_constructE,@object
	.size		_ZN39_INTERNAL_62b226a8_4_k_cu_248d63ba_45434cuda3std3__419piecewise_constructE,(_ZN39_INTERNAL_62b226a8_4_k_cu_248d63ba_45434cuda3std3__45__cpo4cendE - _ZN39_INTERNAL_62b226a8_4_k_cu_248d63ba_45434cuda3std3__419piecewise_constructE)
_ZN39_INTERNAL_62b226a8_4_k_cu_248d63ba_45434cuda3std3__419piecewise_constructE:
	.zero		1
	.type		_ZN39_INTERNAL_62b226a8_4_k_cu_248d63ba_45434cuda3std3__45__cpo4cendE,@object
	.size		_ZN39_INTERNAL_62b226a8_4_k_cu_248d63ba_45434cuda3std3__45__cpo4cendE,(_ZN39_INTERNAL_62b226a8_4_k_cu_248d63ba_45434cuda3std6ranges3__45__cpo4swapE - _ZN39_INTERNAL_62b226a8_4_k_cu_248d63ba_45434cuda3std3__45__cpo4cendE)
_ZN39_INTERNAL_62b226a8_4_k_cu_248d63ba_45434cuda3std3__45__cpo4cendE:
	.zero		1
	.type		_ZN39_INTERNAL_62b226a8_4_k_cu_248d63ba_45434cuda3std6ranges3__45__cpo4swapE,@object
	.size		_ZN39_INTERNAL_62b226a8_4_k_cu_248d63ba_45434cuda3std6ranges3__45__cpo4swapE,(.L_8 - _ZN39_INTERNAL_62b226a8_4_k_cu_248d63ba_45434cuda3std6ranges3__45__cpo4swapE)
_ZN39_INTERNAL_62b226a8_4_k_cu_248d63ba_45434cuda3std6ranges3__45__cpo4swapE:
	.zero		1
.L_8:


//--------------------- .nv.constant0._ZN7cutlass13device_kernelINS_4gemm6kernel13GemmUniversalIN4cute5tupleIJiiiiEEENS1_10collective13CollectiveMmaINS1_34MainloopSm90TmaGmmaWarpSpecializedILi3ENS5_IJNS4_1CILi1EEENSA_ILi2EEESB_EEENS1_32KernelTmaWarpSpecializedPingpongEEENS5_IJNSA_ILi64EEENSA_ILi128EEENSA_ILi32EEEEEEaNS5_IJlSB_lEEEaSK_NS4_8TiledMMAINS4_8MMA_AtomIJNS4_4SM904GMMA27MMA_64x128x32_S32S8S8_SS_TNEEEENS4_6LayoutINS5_IJSB_SB_SB_EEENS5_IJNSA_ILi0EEEST_ST_EEEEENS5_IJNS4_10UnderscoreESW_SW_EEEEENS4_23SM90_TMA_LOAD_MULTICASTENS4_14ComposedLayoutINS4_7SwizzleILi1ELi4ELi3EEENS4_18smem_ptr_flag_bitsILi8EEENSR_INS5_IJNSA_ILi8EEESI_EEENS5_IJSI_SB_EEEEEEEvNS4_8identityENS4_13SM90_TMA_LOADES19_vS1A_EENS_8epilogue10collective6detail29Sm90TmaWarpSpecializedAdapterINS1E_15DefaultEpilogueIaSK_SK_NS1D_6thread17LinearCombinationIaLi1EiiLNS1I_9ScaleType4KindE0ELNS_15FloatRoundStyleE2EaEENS1_15EpilogueDefaultEEEEEvvEEEEvNT_6ParamsE --------------------------
	.section	.nv.constant0._ZN7cutlass13device_kernelINS_4gemm6kernel13GemmUniversalIN4cute5tupleIJiiiiEEENS1_10collective13CollectiveMmaINS1_34MainloopSm90TmaGmmaWarpSpecializedILi3ENS5_IJNS4_1CILi1EEENSA_ILi2EEESB_EEENS1_32KernelTmaWarpSpecializedPingpongEEENS5_IJNSA_ILi64EEENSA_ILi128EEENSA_ILi32EEEEEEaNS5_IJlSB_lEEEaSK_NS4_8TiledMMAINS4_8MMA_AtomIJNS4_4SM904GMMA27MMA_64x128x32_S32S8S8_SS_TNEEEENS4_6LayoutINS5_IJSB_SB_SB_EEENS5_IJNSA_ILi0EEEST_ST_EEEEENS5_IJNS4_10UnderscoreESW_SW_EEEEENS4_23SM90_TMA_LOAD_MULTICASTENS4_14ComposedLayoutINS4_7SwizzleILi1ELi4ELi3EEENS4_18smem_ptr_flag_bitsILi8EEENSR_INS5_IJNSA_ILi8EEESI_EEENS5_IJSI_SB_EEEEEEEvNS4_8identityENS4_13SM90_TMA_LOADES19_vS1A_EENS_8epilogue10collective6detail29Sm90TmaWarpSpecializedAdapterINS1E_15DefaultEpilogueIaSK_SK_NS1D_6thread17LinearCombinationIaLi1EiiLNS1I_9ScaleType4KindE0ELNS_15FloatRoundStyleE2EaEENS1_15EpilogueDefaultEEEEEvvEEEEvNT_6ParamsE,"a",@progbits
	.sectionflags	@""
	.align	4
.nv.constant0._ZN7cutlass13device_kernelINS_4gemm6kernel13GemmUniversalIN4cute5tupleIJiiiiEEENS1_10collective13CollectiveMmaINS1_34MainloopSm90TmaGmmaWarpSpecializedILi3ENS5_IJNS4_1CILi1EEENSA_ILi2EEESB_EEENS1_32KernelTmaWarpSpecializedPingpongEEENS5_IJNSA_ILi64EEENSA_ILi128EEENSA_ILi32EEEEEEaNS5_IJlSB_lEEEaSK_NS4_8TiledMMAINS4_8MMA_AtomIJNS4_4SM904GMMA27MMA_64x128x32_S32S8S8_SS_TNEEEENS4_6LayoutINS5_IJSB_SB_SB_EEENS5_IJNSA_ILi0EEEST_ST_EEEEENS5_IJNS4_10UnderscoreESW_SW_EEEEENS4_23SM90_TMA_LOAD_MULTICASTENS4_14ComposedLayoutINS4_7SwizzleILi1ELi4ELi3EEENS4_18smem_ptr_flag_bitsILi8EEENSR_INS5_IJNSA_ILi8EEESI_EEENS5_IJSI_SB_EEEEEEEvNS4_8identityENS4_13SM90_TMA_LOADES19_vS1A_EENS_8epilogue10collective6detail29Sm90TmaWarpSpecializedAdapterINS1E_15DefaultEpilogueIaSK_SK_NS1D_6thread17LinearCombinationIaLi1EiiLNS1I_9ScaleType4KindE0ELNS_15FloatRoundStyleE2EaEENS1_15EpilogueDefaultEEEEEvvEEEEvNT_6ParamsE:
	.zero		1664


//--------------------- SYMBOLS --------------------------

	.type		.nv.reservedSmem.offset0,@object
	.size		.nv.reservedSmem.offset0,0x4
	.type		__assertfail,@function
